// auto-generated by cutlass_sweep.gemm — config: {"arch": "sm_90", "cluster_m": 2, "cluster_n": 1, "dtype": "int8", "dtype_b": "int8", "layout": "nt", "stages": 0, "tile_k": 64, "tile_m": 192, "tile_n": 192}
#include "cutlass/cutlass.h"
#include "cutlass/gemm/collective/collective_builder.hpp"
#include "cutlass/gemm/device/gemm_universal_adapter.h"
#include "cutlass/gemm/kernel/gemm_universal.hpp"
#include "cutlass/epilogue/collective/collective_builder.hpp"

using ElemA = int8_t;
using ElemB = int8_t;
using ElemCD = int8_t;
using Acc  = int32_t;
using TileShape    = cute::Shape<cute::_192, cute::_192, cute::_64>;
using ClusterShape = cute::Shape<cute::_2, cute::_1, cute::_1>;

using CollectiveEpilogue = typename cutlass::epilogue::collective::CollectiveBuilder<
    cutlass::arch::Sm90, cutlass::arch::OpClassTensorOp,
    TileShape, ClusterShape,
    cutlass::epilogue::collective::EpilogueTileAuto,
    Acc, Acc,
    ElemCD, cutlass::layout::RowMajor, 128 / cutlass::sizeof_bits<ElemCD>::value,
    ElemCD, cutlass::layout::RowMajor, 128 / cutlass::sizeof_bits<ElemCD>::value,
    cutlass::epilogue::collective::EpilogueScheduleAuto
  >::CollectiveOp;

using CollectiveMainloop = typename cutlass::gemm::collective::CollectiveBuilder<
    cutlass::arch::Sm90, cutlass::arch::OpClassTensorOp,
    ElemA, cutlass::layout::RowMajor, 128 / cutlass::sizeof_bits<ElemA>::value,
    ElemB, cutlass::layout::ColumnMajor, 128 / cutlass::sizeof_bits<ElemB>::value,
    Acc,
    TileShape, ClusterShape,
    cutlass::gemm::collective::StageCountAutoCarveout<static_cast<int>(sizeof(typename CollectiveEpilogue::SharedStorage))>,
    cutlass::gemm::collective::KernelScheduleAuto
  >::CollectiveOp;

using GemmKernel = cutlass::gemm::kernel::GemmUniversal<
    cute::Shape<int,int,int,int>,
    CollectiveMainloop,
    CollectiveEpilogue
>;
using Gemm = cutlass::gemm::device::GemmUniversalAdapter<GemmKernel>;

// Force the device kernel symbol into the cubin without needing a host main.
auto* _anchor = &cutlass::device_kernel<GemmKernel>;


// ===== COMPILED SASS (sm_90a) =====

	.target	sm_90a

	.elftype	@"ET_EXEC"


//--------------------- .note.nv.tkinfo           --------------------------
	.section	.note.nv.tkinfo,"",@"SHT_NOTE"
	.sectionflags	@"SHF_NOTE_NV_TKINFO"
	.tkinfo
        /*0018*/ 	.word	0x00000002
        /*0030*/ 	.string	""
        /*0030*/ 	.string	"ptxas"
        /*0030*/ 	.string	"Cuda compilation tools, release 13.0, V13.0.88"
        /*0030*/ 	.string	"Build cuda_13.0.r13.0/compiler.36424714_0"
        /*0030*/ 	.string	"-arch sm_90a -m 64 "



//--------------------- .note.nv.cuinfo           --------------------------
	.section	.note.nv.cuinfo,"",@"SHT_NOTE"
	.sectionflags	@"SHF_NOTE_NV_CUINFO"
        /*0018*/ 	.short	0x0002
        /*001a*/ 	.short	0x005a
        /*001c*/ 	.short	0x0082
	.zero		2


//--------------------- .nv.info                  --------------------------
	.section	.nv.info,"",@"SHT_CUDA_INFO"
	.align	4


	//----- nvinfo : EIATTR_REGCOUNT
	.align		4
        /*0000*/ 	.byte	0x04, 0x2f
        /*0002*/ 	.short	(.L_15 - .L_14)
	.align		4
.L_14:
        /*0004*/ 	.word	index@(_ZN7cutlass13device_kernelINS_4gemm6kernel13GemmUniversalIN4cute5tupleIJiiiiEEENS1_10collective13CollectiveMmaINS1_34MainloopSm90TmaGmmaWarpSpecializedILi9ENS5_IJNS4_1CILi2EEENSA_ILi1EEESC_EEENS1_35KernelTmaWarpSpecializedCooperativeEEENS5_IJNSA_ILi192EEESG_NSA_ILi64EEEEEEaNS5_IJlSC_lEEEaSJ_NS4_8TiledMMAINS4_8MMA_AtomIJNS4_4SM904GMMA27MMA_64x192x32_S32S8S8_SS_TNEEEENS4_6LayoutISD_NS5_IJSC_NSA_ILi0EEESR_EEEEENS5_IJNS4_10UnderscoreESU_SU_EEEEENS4_13SM90_TMA_LOADENS4_14ComposedLayoutINS4_7SwizzleILi2ELi4ELi3EEENS4_18smem_ptr_flag_bitsILi8EEENSQ_INS5_IJNSA_ILi8EEESH_EEENS5_IJSH_SC_EEEEEEEvNS4_8identityENS4_23SM90_TMA_LOAD_MULTICASTES17_vS18_EENS_8epilogue10collective6detail29Sm90TmaWarpSpecializedAdapterINS1C_15DefaultEpilogueIaSJ_SJ_NS1B_6thread17LinearCombinationIaLi1EiiLNS1G_9ScaleType4KindE0ELNS_15FloatRoundStyleE2EaEENS1_15EpilogueDefaultEEEEEvvEEEEvNT_6ParamsE)
        /*0008*/ 	.word	0x000000a8


	//----- nvinfo : EIATTR_FRAME_SIZE
	.align		4
.L_15:
        /*000c*/ 	.byte	0x04, 0x11
        /*000e*/ 	.short	(.L_17 - .L_16)
	.align		4
.L_16:
        /*0010*/ 	.word	index@(_ZN7cutlass13device_kernelINS_4gemm6kernel13GemmUniversalIN4cute5tupleIJiiiiEEENS1_10collective13CollectiveMmaINS1_34MainloopSm90TmaGmmaWarpSpecializedILi9ENS5_IJNS4_1CILi2EEENSA_ILi1EEESC_EEENS1_35KernelTmaWarpSpecializedCooperativeEEENS5_IJNSA_ILi192EEESG_NSA_ILi64EEEEEEaNS5_IJlSC_lEEEaSJ_NS4_8TiledMMAINS4_8MMA_AtomIJNS4_4SM904GMMA27MMA_64x192x32_S32S8S8_SS_TNEEEENS4_6LayoutISD_NS5_IJSC_NSA_ILi0EEESR_EEEEENS5_IJNS4_10UnderscoreESU_SU_EEEEENS4_13SM90_TMA_LOADENS4_14ComposedLayoutINS4_7SwizzleILi2ELi4ELi3EEENS4_18smem_ptr_flag_bitsILi8EEENSQ_INS5_IJNSA_ILi8EEESH_EEENS5_IJSH_SC_EEEEEEEvNS4_8identityENS4_23SM90_TMA_LOAD_MULTICASTES17_vS18_EENS_8epilogue10collective6detail29Sm90TmaWarpSpecializedAdapterINS1C_15DefaultEpilogueIaSJ_SJ_NS1B_6thread17LinearCombinationIaLi1EiiLNS1G_9ScaleType4KindE0ELNS_15FloatRoundStyleE2EaEENS1_15EpilogueDefaultEEEEEvvEEEEvNT_6ParamsE)
        /*0014*/ 	.word	0x00000010


	//----- nvinfo : EIATTR_MIN_STACK_SIZE
	.align		4
.L_17:
        /*0018*/ 	.byte	0x04, 0x12
        /*001a*/ 	.short	(.L_19 - .L_18)
	.align		4
.L_18:
        /*001c*/ 	.word	index@(_ZN7cutlass13device_kernelINS_4gemm6kernel13GemmUniversalIN4cute5tupleIJiiiiEEENS1_10collective13CollectiveMmaINS1_34MainloopSm90TmaGmmaWarpSpecializedILi9ENS5_IJNS4_1CILi2EEENSA_ILi1EEESC_EEENS1_35KernelTmaWarpSpecializedCooperativeEEENS5_IJNSA_ILi192EEESG_NSA_ILi64EEEEEEaNS5_IJlSC_lEEEaSJ_NS4_8TiledMMAINS4_8MMA_AtomIJNS4_4SM904GMMA27MMA_64x192x32_S32S8S8_SS_TNEEEENS4_6LayoutISD_NS5_IJSC_NSA_ILi0EEESR_EEEEENS5_IJNS4_10UnderscoreESU_SU_EEEEENS4_13SM90_TMA_LOADENS4_14ComposedLayoutINS4_7SwizzleILi2ELi4ELi3EEENS4_18smem_ptr_flag_bitsILi8EEENSQ_INS5_IJNSA_ILi8EEESH_EEENS5_IJSH_SC_EEEEEEEvNS4_8identityENS4_23SM90_TMA_LOAD_MULTICASTES17_vS18_EENS_8epilogue10collective6detail29Sm90TmaWarpSpecializedAdapterINS1C_15DefaultEpilogueIaSJ_SJ_NS1B_6thread17LinearCombinationIaLi1EiiLNS1G_9ScaleType4KindE0ELNS_15FloatRoundStyleE2EaEENS1_15EpilogueDefaultEEEEEvvEEEEvNT_6ParamsE)
        /*0020*/ 	.word	0x00000010
.L_19:


//--------------------- .nv.compat                --------------------------
	.section	.nv.compat,"",@"SHT_CUDA_COMPAT_INFO"
	.align	4
        /*0000*/ 	.byte	0x02, 0x09, 0x01, 0x00, 0x02, 0x02, 0x04, 0x00, 0x02, 0x05, 0x05, 0x00, 0x03, 0x07, 0x01, 0x01
        /*0010*/ 	.byte	0x02, 0x03, 0x01, 0x00, 0x02, 0x06, 0x01, 0x00, 0x04, 0x0b, 0x08, 0x00, 0x00, 0x00, 0x00, 0x00
        /*0020*/ 	.byte	0x00, 0x00, 0x00, 0x00


//--------------------- .nv.info._ZN7cutlass13device_kernelINS_4gemm6kernel13GemmUniversalIN4cute5tupleIJiiiiEEENS1_10collective13CollectiveMmaINS1_34MainloopSm90TmaGmmaWarpSpecializedILi9ENS5_IJNS4_1CILi2EEENSA_ILi1EEESC_EEENS1_35KernelTmaWarpSpecializedCooperativeEEENS5_IJNSA_ILi192EEESG_NSA_ILi64EEEEEEaNS5_IJlSC_lEEEaSJ_NS4_8TiledMMAINS4_8MMA_AtomIJNS4_4SM904GMMA27MMA_64x192x32_S32S8S8_SS_TNEEEENS4_6LayoutISD_NS5_IJSC_NSA_ILi0EEESR_EEEEENS5_IJNS4_10UnderscoreESU_SU_EEEEENS4_13SM90_TMA_LOADENS4_14ComposedLayoutINS4_7SwizzleILi2ELi4ELi3EEENS4_18smem_ptr_flag_bitsILi8EEENSQ_INS5_IJNSA_ILi8EEESH_EEENS5_IJSH_SC_EEEEEEEvNS4_8identityENS4_23SM90_TMA_LOAD_MULTICASTES17_vS18_EENS_8epilogue10collective6detail29Sm90TmaWarpSpecializedAdapterINS1C_15DefaultEpilogueIaSJ_SJ_NS1B_6thread17LinearCombinationIaLi1EiiLNS1G_9ScaleType4KindE0ELNS_15FloatRoundStyleE2EaEENS1_15EpilogueDefaultEEEEEvvEEEEvNT_6ParamsE --------------------------
	.section	.nv.info._ZN7cutlass13device_kernelINS_4gemm6kernel13GemmUniversalIN4cute5tupleIJiiiiEEENS1_10collective13CollectiveMmaINS1_34MainloopSm90TmaGmmaWarpSpecializedILi9ENS5_IJNS4_1CILi2EEENSA_ILi1EEESC_EEENS1_35KernelTmaWarpSpecializedCooperativeEEENS5_IJNSA_ILi192EEESG_NSA_ILi64EEEEEEaNS5_IJlSC_lEEEaSJ_NS4_8TiledMMAINS4_8MMA_AtomIJNS4_4SM904GMMA27MMA_64x192x32_S32S8S8_SS_TNEEEENS4_6LayoutISD_NS5_IJSC_NSA_ILi0EEESR_EEEEENS5_IJNS4_10UnderscoreESU_SU_EEEEENS4_13SM90_TMA_LOADENS4_14ComposedLayoutINS4_7SwizzleILi2ELi4ELi3EEENS4_18smem_ptr_flag_bitsILi8EEENSQ_INS5_IJNSA_ILi8EEESH_EEENS5_IJSH_SC_EEEEEEEvNS4_8identityENS4_23SM90_TMA_LOAD_MULTICASTES17_vS18_EENS_8epilogue10collective6detail29Sm90TmaWarpSpecializedAdapterINS1C_15DefaultEpilogueIaSJ_SJ_NS1B_6thread17LinearCombinationIaLi1EiiLNS1G_9ScaleType4KindE0ELNS_15FloatRoundStyleE2EaEENS1_15EpilogueDefaultEEEEEvvEEEEvNT_6ParamsE,"",@"SHT_CUDA_INFO"
	.sectionflags	@""
	.align	4


	//----- nvinfo : EIATTR_CUDA_API_VERSION
	.align		4
        /*0000*/ 	.byte	0x04, 0x37
        /*0002*/ 	.short	(.L_21 - .L_20)
.L_20:
        /*0004*/ 	.word	0x00000082


	//----- nvinfo : EIATTR_KPARAM_INFO
	.align		4
.L_21:
        /*0008*/ 	.byte	0x04, 0x17
        /*000a*/ 	.short	(.L_23 - .L_22)
.L_22:
        /*000c*/ 	.word	0x00000000
        /*0010*/ 	.short	0x0000
        /*0012*/ 	.short	0x0070
        /*0014*/ 	.byte	0x00, 0xf0, 0x01, 0x10


	//----- nvinfo : EIATTR_SPARSE_MMA_MASK
	.align		4
.L_23:
        /*0018*/ 	.byte	0x03, 0x50
        /*001a*/ 	.short	0x0000


	//----- nvinfo : EIATTR_MAXREG_COUNT
	.align		4
        /*001c*/ 	.byte	0x03, 0x1b
        /*001e*/ 	.short	0x00a8


	//----- nvinfo : EIATTR_NUM_BARRIERS
	.align		4
        /*0020*/ 	.byte	0x02, 0x4c
        /*0022*/ 	.byte	0x01
	.zero		1


	//----- nvinfo : EIATTR_EXTERNS
	.align		4
        /*0024*/ 	.byte	0x04, 0x0f
        /*0026*/ 	.short	(.L_25 - .L_24)


	//   ....[0]....
	.align		4
.L_24:
        /*0028*/ 	.word	index@(__assertfail)


	//----- nvinfo : EIATTR_ANNOTATIONS
	.align		4
.L_25:
        /*002c*/ 	.byte	0x04, 0x55
        /*002e*/ 	.short	(.L_27 - .L_26)


	//   ....[0]....
.L_26:
        /*0030*/ 	.word	0x00000001
        /*0034*/ 	.byte	0x80, 0x07, 0x00, 0x00, 0x01, 0x00, 0x00, 0x00, 0xa0, 0x0a, 0x00, 0x00, 0x01, 0x00, 0x00, 0x00
        /*0044*/ 	.byte	0xd0, 0x0a, 0x00, 0x00, 0x01, 0x00, 0x00, 0x00, 0xc0, 0x0f, 0x00, 0x00, 0x01, 0x00, 0x00, 0x00
        /*0054*/ 	.byte	0xd0, 0x0f, 0x00, 0x00, 0x01, 0x00, 0x00, 0x00, 0x00, 0x1c, 0x00, 0x00, 0x01, 0x00, 0x00, 0x00
        /*0064*/ 	.byte	0xd0, 0x1d, 0x00, 0x00, 0x01, 0x00, 0x00, 0x00, 0xc0, 0x1e, 0x00, 0x00, 0x01, 0x00, 0x00, 0x00
        /*0074*/ 	.byte	0x00, 0x1f, 0x00, 0x00, 0x01, 0x00, 0x00, 0x00, 0x60, 0xb6, 0x00, 0x00, 0x01, 0x00, 0x00, 0x00
        /*0084*/ 	.byte	0x40, 0xbc, 0x00, 0x00, 0x01, 0x00, 0x00, 0x00, 0x50, 0xbc, 0x00, 0x00


	//----- nvinfo : EIATTR_MERCURY_ISA_VERSION
	.align		4
.L_27:
        /*0090*/ 	.byte	0x03, 0x5f
        /*0092*/ 	.short	0x0101


	//----- nvinfo : EIATTR_INT_WARP_WIDE_INSTR_OFFSETS
	.align		4
        /*0094*/ 	.byte	0x04, 0x31
        /*0096*/ 	.short	(.L_29 - .L_28)


	//   ....[0]....
.L_28:
        /*0098*/ 	.word	0x00000560


	//   ....[1]....
        /*009c*/ 	.word	0x00000590


	//   ....[2]....
        /*00a0*/ 	.word	0x00000750


	//----- nvinfo : EIATTR_COOP_GROUP_MASK_REGIDS
	.align		4
.L_29:
        /*00a4*/ 	.byte	0x04, 0x29
        /*00a6*/ 	.short	(.L_31 - .L_30)


	//   ....[0]....
.L_30:
        /*00a8*/ 	.word	0xffffffff


	//   ....[1]....
        /*00ac*/ 	.word	0xffffffff


	//   ....[2]....
        /*00b0*/ 	.word	0xffffffff


	//   ....[3]....
        /*00b4*/ 	.word	0xffffffff


	//   ....[4]....
        /*00b8*/ 	.word	0xffffffff


	//   ....[5]....
        /*00bc*/ 	.word	0xffffffff


	//----- nvinfo : EIATTR_COOP_GROUP_INSTR_OFFSETS
	.align		4
.L_31:
        /*00c0*/ 	.byte	0x04, 0x28
        /*00c2*/ 	.short	(.L_33 - .L_32)


	//   ....[0]....
.L_32:
        /*00c4*/ 	.word	0x00000070


	//   ....[1]....
        /*00c8*/ 	.word	0x00000080


	//   ....[2]....
        /*00cc*/ 	.word	0x00000140


	//   ....[3]....
        /*00d0*/ 	.word	0x000003b0


	//   ....[4]....
        /*00d4*/ 	.word	0x000008e0


	//   ....[5]....
        /*00d8*/ 	.word	0x00001380


	//----- nvinfo : EIATTR_REG_RECONFIG
	.align		4
.L_33:
        /*00dc*/ 	.byte	0x01, 0x54
	.zero		2


	//----- nvinfo : EIATTR_SYSCALL_OFFSETS
	.align		4
        /*00e0*/ 	.byte	0x04, 0x46
        /*00e2*/ 	.short	(.L_35 - .L_34)


	//   ....[0]....
.L_34:
        /*00e4*/ 	.word	0x00001550


	//----- nvinfo : EIATTR_MBARRIER_INSTR_OFFSETS
	.align		4
.L_35:
        /*00e8*/ 	.byte	0x04, 0x39
        /*00ea*/ 	.short	(.L_37 - .L_36)


	//   ....[0]....
.L_36:
        /*00ec*/ 	.word	0x00000260
        /*00f0*/ 	.word	0x000000ff
        /*00f4*/ 	.word	0x00000000
        /*00f8*/ 	.short	0x0100
        /*00fa*/ 	.byte	0x08
	.zero		1


	//   ....[1]....
        /*00fc*/ 	.word	0x00000270
        /*0100*/ 	.word	0x000000ff
        /*0104*/ 	.word	0x00000048
        /*0108*/ 	.short	0x0100
        /*010a*/ 	.byte	0x08
	.zero		1


	//   ....[2]....
        /*010c*/ 	.word	0x00000280
        /*0110*/ 	.word	0x000000ff
        /*0114*/ 	.word	0x00000008
        /*0118*/ 	.short	0x0100
        /*011a*/ 	.byte	0x08
	.zero		1


	//   ....[3]....
        /*011c*/ 	.word	0x00000290
        /*0120*/ 	.word	0x000000ff
        /*0124*/ 	.word	0x00000050
        /*0128*/ 	.short	0x0100
        /*012a*/ 	.byte	0x08
	.zero		1


	//   ....[4]....
        /*012c*/ 	.word	0x000002a0
        /*0130*/ 	.word	0x000000ff
        /*0134*/ 	.word	0x00000010
        /*0138*/ 	.short	0x0100
        /*013a*/ 	.byte	0x08
	.zero		1


	//   ....[5]....
        /*013c*/ 	.word	0x000002b0
        /*0140*/ 	.word	0x000000ff
        /*0144*/ 	.word	0x00000058
        /*0148*/ 	.short	0x0100
        /*014a*/ 	.byte	0x08
	.zero		1


	//   ....[6]....
        /*014c*/ 	.word	0x000002c0
        /*0150*/ 	.word	0x000000ff
        /*0154*/ 	.word	0x00000018
        /*0158*/ 	.short	0x0100
        /*015a*/ 	.byte	0x08
	.zero		1


	//   ....[7]....
        /*015c*/ 	.word	0x000002d0
        /*0160*/ 	.word	0x000000ff
        /*0164*/ 	.word	0x00000060
        /*0168*/ 	.short	0x0100
        /*016a*/ 	.byte	0x08
	.zero		1


	//   ....[8]....
        /*016c*/ 	.word	0x000002e0
        /*0170*/ 	.word	0x000000ff
        /*0174*/ 	.word	0x00000020
        /*0178*/ 	.short	0x0100
        /*017a*/ 	.byte	0x08
	.zero		1


	//   ....[9]....
        /*017c*/ 	.word	0x000002f0
        /*0180*/ 	.word	0x000000ff
        /*0184*/ 	.word	0x00000068
        /*0188*/ 	.short	0x0100
        /*018a*/ 	.byte	0x08
	.zero		1


	//   ....[10]....
        /*018c*/ 	.word	0x00000300
        /*0190*/ 	.word	0x000000ff
        /*0194*/ 	.word	0x00000028
        /*0198*/ 	.short	0x0100
        /*019a*/ 	.byte	0x08
	.zero		1


	//   ....[11]....
        /*019c*/ 	.word	0x00000310
        /*01a0*/ 	.word	0x000000ff
        /*01a4*/ 	.word	0x00000070
        /*01a8*/ 	.short	0x0100
        /*01aa*/ 	.byte	0x08
	.zero		1


	//   ....[12]....
        /*01ac*/ 	.word	0x00000320
        /*01b0*/ 	.word	0x000000ff
        /*01b4*/ 	.word	0x00000030
        /*01b8*/ 	.short	0x0100
        /*01ba*/ 	.byte	0x08
	.zero		1


	//   ....[13]....
        /*01bc*/ 	.word	0x00000330
        /*01c0*/ 	.word	0x000000ff
        /*01c4*/ 	.word	0x00000078
        /*01c8*/ 	.short	0x0100
        /*01ca*/ 	.byte	0x08
	.zero		1


	//   ....[14]....
        /*01cc*/ 	.word	0x00000340
        /*01d0*/ 	.word	0x000000ff
        /*01d4*/ 	.word	0x00000038
        /*01d8*/ 	.short	0x0100
        /*01da*/ 	.byte	0x08
	.zero		1


	//   ....[15]....
        /*01dc*/ 	.word	0x00000350
        /*01e0*/ 	.word	0x000000ff
        /*01e4*/ 	.word	0x00000080
        /*01e8*/ 	.short	0x0100
        /*01ea*/ 	.byte	0x08
	.zero		1


	//   ....[16]....
        /*01ec*/ 	.word	0x00000360
        /*01f0*/ 	.word	0x000000ff
        /*01f4*/ 	.word	0x00000040
        /*01f8*/ 	.short	0x0100
        /*01fa*/ 	.byte	0x08
	.zero		1


	//   ....[17]....
        /*01fc*/ 	.word	0x00000370
        /*0200*/ 	.word	0x000000ff
        /*0204*/ 	.word	0x00000088
        /*0208*/ 	.short	0x0100
        /*020a*/ 	.byte	0x08
	.zero		1


	//   ....[18]....
        /*020c*/ 	.word	0x000007e0
        /*0210*/ 	.word	0x000000ff
        /*0214*/ 	.word	0x000000a0
        /*0218*/ 	.short	0x0100
        /*021a*/ 	.byte	0x06
	.zero		1


	//   ....[19]....
        /*021c*/ 	.word	0x00000870
        /*0220*/ 	.word	0x000000ff
        /*0224*/ 	.word	0x000000a8
        /*0228*/ 	.short	0x0100
        /*022a*/ 	.byte	0x06
	.zero		1


	//   ....[20]....
        /*022c*/ 	.word	0x00001620
        /*0230*/ 	.word	0x00000003
        /*0234*/ 	.word	0x00000000
        /*0238*/ 	.short	0x010a
        /*023a*/ 	.byte	0x3f
	.zero		1


	//   ....[21]....
        /*023c*/ 	.word	0x00001660
        /*0240*/ 	.word	0x00000003
        /*0244*/ 	.word	0x00000000
        /*0248*/ 	.short	0x010a
        /*024a*/ 	.byte	0x3f
	.zero		1


	//   ....[22]....
        /*024c*/ 	.word	0x000019e0
        /*0250*/ 	.word	0x00000005
        /*0254*/ 	.word	0x00000000
        /*0258*/ 	.short	0x010a
        /*025a*/ 	.byte	0x3f
	.zero		1


	//   ....[23]....
        /*025c*/ 	.word	0x00001a20
        /*0260*/ 	.word	0x00000005
        /*0264*/ 	.word	0x00000000
        /*0268*/ 	.short	0x010a
        /*026a*/ 	.byte	0x3f
	.zero		1


	//   ....[24]....
        /*026c*/ 	.word	0x00001c50
        /*0270*/ 	.word	0x00000004
        /*0274*/ 	.word	0x00000000
        /*0278*/ 	.short	0x0101
        /*027a*/ 	.byte	0x3f
	.zero		1


	//   ....[25]....
        /*027c*/ 	.word	0x00001e80
        /*0280*/ 	.word	0x00000000
        /*0284*/ 	.word	0x00000000
        /*0288*/ 	.short	0x0101
        /*028a*/ 	.byte	0x3f
	.zero		1


	//   ....[26]....
        /*028c*/ 	.word	0x0000c590
        /*0290*/ 	.word	0x00000017
        /*0294*/ 	.word	0x00000048
        /*0298*/ 	.short	0x010a
        /*029a*/ 	.byte	0x3f
	.zero		1


	//   ....[27]....
        /*029c*/ 	.word	0x0000c900
        /*02a0*/ 	.word	0x00000003
        /*02a4*/ 	.word	0x000000a8
        /*02a8*/ 	.short	0x0101
        /*02aa*/ 	.byte	0x3f
	.zero		1


	//   ....[28]....
        /*02ac*/ 	.word	0x0000d080
        /*02b0*/ 	.word	0x00000007
        /*02b4*/ 	.word	0x00000000
        /*02b8*/ 	.short	0x010a
        /*02ba*/ 	.byte	0x3f
	.zero		1


	//   ....[29]....
        /*02bc*/ 	.word	0x0000d100
        /*02c0*/ 	.word	0x00000008
        /*02c4*/ 	.word	0x00000000
        /*02c8*/ 	.short	0x010a
        /*02ca*/ 	.byte	0x3f
	.zero		1


	//   ....[30]....
        /*02cc*/ 	.word	0x0000d190
        /*02d0*/ 	.word	0x00000009
        /*02d4*/ 	.word	0x00000000
        /*02d8*/ 	.short	0x010a
        /*02da*/ 	.byte	0x3f
	.zero		1


	//   ....[31]....
        /*02dc*/ 	.word	0x0000d220
        /*02e0*/ 	.word	0x00000008
        /*02e4*/ 	.word	0x00000000
        /*02e8*/ 	.short	0x010a
        /*02ea*/ 	.byte	0x3f
	.zero		1


	//   ....[32]....
        /*02ec*/ 	.word	0x0000d2b0
        /*02f0*/ 	.word	0x00000009
        /*02f4*/ 	.word	0x00000000
        /*02f8*/ 	.short	0x010a
        /*02fa*/ 	.byte	0x3f
	.zero		1


	//   ....[33]....
        /*02fc*/ 	.word	0x0000d340
        /*0300*/ 	.word	0x00000008
        /*0304*/ 	.word	0x00000000
        /*0308*/ 	.short	0x010a
        /*030a*/ 	.byte	0x3f
	.zero		1


	//   ....[34]....
        /*030c*/ 	.word	0x0000d3d0
        /*0310*/ 	.word	0x00000009
        /*0314*/ 	.word	0x00000000
        /*0318*/ 	.short	0x010a
        /*031a*/ 	.byte	0x3f
	.zero		1


	//   ....[35]....
        /*031c*/ 	.word	0x0000d460
        /*0320*/ 	.word	0x00000006
        /*0324*/ 	.word	0x00000000
        /*0328*/ 	.short	0x010a
        /*032a*/ 	.byte	0x3f
	.zero		1


	//   ....[36]....
        /*032c*/ 	.word	0x0000d4f0
        /*0330*/ 	.word	0x00000003
        /*0334*/ 	.word	0x00000000
        /*0338*/ 	.short	0x010a
        /*033a*/ 	.byte	0x3f
	.zero		1


	//   ....[37]....
        /*033c*/ 	.word	0x0000d550
        /*0340*/ 	.word	0x00000003
        /*0344*/ 	.word	0x00000000
        /*0348*/ 	.short	0x010a
        /*034a*/ 	.byte	0x3f
	.zero		1


	//   ....[38]....
        /*034c*/ 	.word	0x0000d5a0
        /*0350*/ 	.word	0x00000005
        /*0354*/ 	.word	0x00000000
        /*0358*/ 	.short	0x010a
        /*035a*/ 	.byte	0x3f
	.zero		1


	//   ....[39]....
        /*035c*/ 	.word	0x0000d670
        /*0360*/ 	.word	0x00000017
        /*0364*/ 	.word	0x00000048
        /*0368*/ 	.short	0x010a
        /*036a*/ 	.byte	0x3f
	.zero		1


	//   ....[40]....
        /*036c*/ 	.word	0x0000d740
        /*0370*/ 	.word	0x00000007
        /*0374*/ 	.word	0x00000000
        /*0378*/ 	.short	0x010a
        /*037a*/ 	.byte	0x3f
	.zero		1


	//   ....[41]....
        /*037c*/ 	.word	0x0000d790
        /*0380*/ 	.word	0x00000008
        /*0384*/ 	.word	0x00000000
        /*0388*/ 	.short	0x010a
        /*038a*/ 	.byte	0x3f
	.zero		1


	//   ....[42]....
        /*038c*/ 	.word	0x0000d7e0
        /*0390*/ 	.word	0x00000009
        /*0394*/ 	.word	0x00000000
        /*0398*/ 	.short	0x010a
        /*039a*/ 	.byte	0x3f
	.zero		1


	//   ....[43]....
        /*039c*/ 	.word	0x0000d830
        /*03a0*/ 	.word	0x00000008
        /*03a4*/ 	.word	0x00000000
        /*03a8*/ 	.short	0x010a
        /*03aa*/ 	.byte	0x3f
	.zero		1


	//   ....[44]....
        /*03ac*/ 	.word	0x0000d880
        /*03b0*/ 	.word	0x00000009
        /*03b4*/ 	.word	0x00000000
        /*03b8*/ 	.short	0x010a
        /*03ba*/ 	.byte	0x3f
	.zero		1


	//   ....[45]....
        /*03bc*/ 	.word	0x0000d8d0
        /*03c0*/ 	.word	0x00000008
        /*03c4*/ 	.word	0x00000000
        /*03c8*/ 	.short	0x010a
        /*03ca*/ 	.byte	0x3f
	.zero		1


	//   ....[46]....
        /*03cc*/ 	.word	0x0000d920
        /*03d0*/ 	.word	0x00000009
        /*03d4*/ 	.word	0x00000000
        /*03d8*/ 	.short	0x010a
        /*03da*/ 	.byte	0x3f
	.zero		1


	//   ....[47]....
        /*03dc*/ 	.word	0x0000d970
        /*03e0*/ 	.word	0x00000006
        /*03e4*/ 	.word	0x00000000
        /*03e8*/ 	.short	0x010a
        /*03ea*/ 	.byte	0x3f
	.zero		1


	//----- nvinfo : EIATTR_NUM_MBARRIERS
	.align		4
.L_37:
        /*03ec*/ 	.byte	0x03, 0x38
        /*03ee*/ 	.short	0x0014


	//----- nvinfo : EIATTR_EXIT_INSTR_OFFSETS
	.align		4
        /*03f0*/ 	.byte	0x04, 0x1c
        /*03f2*/ 	.short	(.L_39 - .L_38)


	//   ....[0]....
.L_38:
        /*03f4*/ 	.word	0x00000a40


	//   ....[1]....
        /*03f8*/ 	.word	0x000012c0


	//   ....[2]....
        /*03fc*/ 	.word	0x0000bc80


	//   ....[3]....
        /*0400*/ 	.word	0x0000c200


	//   ....[4]....
        /*0404*/ 	.word	0x0000d540


	//----- nvinfo : EIATTR_MAX_THREADS
	.align		4
.L_39:
        /*0408*/ 	.byte	0x04, 0x05
        /*040a*/ 	.short	(.L_41 - .L_40)
.L_40:
        /*040c*/ 	.word	0x00000180
        /*0410*/ 	.word	0x00000001
        /*0414*/ 	.word	0x00000001


	//----- nvinfo : EIATTR_CRS_STACK_SIZE
	.align		4
.L_41:
        /*0418*/ 	.byte	0x04, 0x1e
        /*041a*/ 	.short	(.L_43 - .L_42)
.L_42:
        /*041c*/ 	.word	0x00000000


	//----- nvinfo : EIATTR_CBANK_PARAM_SIZE
	.align		4
.L_43:
        /*0420*/ 	.byte	0x03, 0x19
        /*0422*/ 	.short	0x0470


	//----- nvinfo : EIATTR_PARAM_CBANK
	.align		4
        /*0424*/ 	.byte	0x04, 0x0a
        /*0426*/ 	.short	(.L_45 - .L_44)
	.align		4
.L_44:
        /*0428*/ 	.word	index@(.nv.constant0._ZN7cutlass13device_kernelINS_4gemm6kernel13GemmUniversalIN4cute5tupleIJiiiiEEENS1_10collective13CollectiveMmaINS1_34MainloopSm90TmaGmmaWarpSpecializedILi9ENS5_IJNS4_1CILi2EEENSA_ILi1EEESC_EEENS1_35KernelTmaWarpSpecializedCooperativeEEENS5_IJNSA_ILi192EEESG_NSA_ILi64EEEEEEaNS5_IJlSC_lEEEaSJ_NS4_8TiledMMAINS4_8MMA_AtomIJNS4_4SM904GMMA27MMA_64x192x32_S32S8S8_SS_TNEEEENS4_6LayoutISD_NS5_IJSC_NSA_ILi0EEESR_EEEEENS5_IJNS4_10UnderscoreESU_SU_EEEEENS4_13SM90_TMA_LOADENS4_14ComposedLayoutINS4_7SwizzleILi2ELi4ELi3EEENS4_18smem_ptr_flag_bitsILi8EEENSQ_INS5_IJNSA_ILi8EEESH_EEENS5_IJSH_SC_EEEEEEEvNS4_8identityENS4_23SM90_TMA_LOAD_MULTICASTES17_vS18_EENS_8epilogue10collective6detail29Sm90TmaWarpSpecializedAdapterINS1C_15DefaultEpilogueIaSJ_SJ_NS1B_6thread17LinearCombinationIaLi1EiiLNS1G_9ScaleType4KindE0ELNS_15FloatRoundStyleE2EaEENS1_15EpilogueDefaultEEEEEvvEEEEvNT_6ParamsE)
        /*042c*/ 	.short	0x0210
        /*042e*/ 	.short	0x0470


	//----- nvinfo : EIATTR_SW_WAR
	.align		4
.L_45:
        /*0430*/ 	.byte	0x04, 0x36
        /*0432*/ 	.short	(.L_47 - .L_46)
.L_46:
        /*0434*/ 	.word	0x00000008
.L_47:


//--------------------- .nv.callgraph             --------------------------
	.section	.nv.callgraph,"",@"SHT_CUDA_CALLGRAPH"
	.align	4
	.sectionentsize	8
	.align		4
        /*0000*/ 	.word	0x00000000
	.align		4
        /*0004*/ 	.word	0xffffffff
	.align		4
        /*0008*/ 	.word	index@(_ZN7cutlass13device_kernelINS_4gemm6kernel13GemmUniversalIN4cute5tupleIJiiiiEEENS1_10collective13CollectiveMmaINS1_34MainloopSm90TmaGmmaWarpSpecializedILi9ENS5_IJNS4_1CILi2EEENSA_ILi1EEESC_EEENS1_35KernelTmaWarpSpecializedCooperativeEEENS5_IJNSA_ILi192EEESG_NSA_ILi64EEEEEEaNS5_IJlSC_lEEEaSJ_NS4_8TiledMMAINS4_8MMA_AtomIJNS4_4SM904GMMA27MMA_64x192x32_S32S8S8_SS_TNEEEENS4_6LayoutISD_NS5_IJSC_NSA_ILi0EEESR_EEEEENS5_IJNS4_10UnderscoreESU_SU_EEEEENS4_13SM90_TMA_LOADENS4_14ComposedLayoutINS4_7SwizzleILi2ELi4ELi3EEENS4_18smem_ptr_flag_bitsILi8EEENSQ_INS5_IJNSA_ILi8EEESH_EEENS5_IJSH_SC_EEEEEEEvNS4_8identityENS4_23SM90_TMA_LOAD_MULTICASTES17_vS18_EENS_8epilogue10collective6detail29Sm90TmaWarpSpecializedAdapterINS1C_15DefaultEpilogueIaSJ_SJ_NS1B_6thread17LinearCombinationIaLi1EiiLNS1G_9ScaleType4KindE0ELNS_15FloatRoundStyleE2EaEENS1_15EpilogueDefaultEEEEEvvEEEEvNT_6ParamsE)
	.align		4
        /*000c*/ 	.word	index@(__assertfail)
	.align		4
        /*0010*/ 	.word	0x00000000
	.align		4
        /*0014*/ 	.word	0xfffffffe
	.align		4
        /*0018*/ 	.word	0x00000000
	.align		4
        /*001c*/ 	.word	0xfffffffd
	.align		4
        /*0020*/ 	.word	0x00000000
	.align		4
        /*0024*/ 	.word	0xfffffffc


//--------------------- .nv.constant4             --------------------------
	.section	.nv.constant4,"a",@progbits
	.align	8
	.align		8
.nv.constant4:
        /*0000*/ 	.dword	__assertfail
	.align		8
        /*0008*/ 	.dword	__unnamed_1
	.align		8
        /*0010*/ 	.dword	_ZN39_INTERNAL_029724b9_4_k_cu_e4716262_46434cuda3std3__45__cpo5beginE
	.align		8
        /*0018*/ 	.dword	_ZN39_INTERNAL_029724b9_4_k_cu_e4716262_46434cuda3std3__45__cpo3endE
	.align		8
        /*0020*/ 	.dword	_ZN39_INTERNAL_029724b9_4_k_cu_e4716262_46434cuda3std3__45__cpo6cbeginE
	.align		8
        /*0028*/ 	.dword	_ZN39_INTERNAL_029724b9_4_k_cu_e4716262_46434cuda3std3__45__cpo4cendE
	.align		8
        /*0030*/ 	.dword	_ZN39_INTERNAL_029724b9_4_k_cu_e4716262_46434cuda3std3__441_GLOBAL__N__029724b9_4_k_cu_e4716262_46436ignoreE
	.align		8
        /*0038*/ 	.dword	_ZN39_INTERNAL_029724b9_4_k_cu_e4716262_46434cuda3std3__419piecewise_constructE
	.align		8
        /*0040*/ 	.dword	_ZN39_INTERNAL_029724b9_4_k_cu_e4716262_46434cuda3std3__48in_placeE
	.align		8
        /*0048*/ 	.dword	_ZN39_INTERNAL_029724b9_4_k_cu_e4716262_46434cuda3std6ranges3__45__cpo4swapE
	.align		8
        /*0050*/ 	.dword	_ZN39_INTERNAL_029724b9_4_k_cu_e4716262_46434cuda3std6ranges3__45__cpo9iter_moveE
	.align		8
        /*0058*/ 	.dword	_ZN39_INTERNAL_029724b9_4_k_cu_e4716262_46434cute7productE
	.align		8
        /*0060*/ 	.dword	_ZN39_INTERNAL_029724b9_4_k_cu_e4716262_46434cute1_E
	.align		8
        /*0068*/ 	.dword	$str$22
	.align		8
        /*0070*/ 	.dword	$str$23


//--------------------- .text._ZN7cutlass13device_kernelINS_4gemm6kernel13GemmUniversalIN4cute5tupleIJiiiiEEENS1_10collective13CollectiveMmaINS1_34MainloopSm90TmaGmmaWarpSpecializedILi9ENS5_IJNS4_1CILi2EEENSA_ILi1EEESC_EEENS1_35KernelTmaWarpSpecializedCooperativeEEENS5_IJNSA_ILi192EEESG_NSA_ILi64EEEEEEaNS5_IJlSC_lEEEaSJ_NS4_8TiledMMAINS4_8MMA_AtomIJNS4_4SM904GMMA27MMA_64x192x32_S32S8S8_SS_TNEEEENS4_6LayoutISD_NS5_IJSC_NSA_ILi0EEESR_EEEEENS5_IJNS4_10UnderscoreESU_SU_EEEEENS4_13SM90_TMA_LOADENS4_14ComposedLayoutINS4_7SwizzleILi2ELi4ELi3EEENS4_18smem_ptr_flag_bitsILi8EEENSQ_INS5_IJNSA_ILi8EEESH_EEENS5_IJSH_SC_EEEEEEEvNS4_8identityENS4_23SM90_TMA_LOAD_MULTICASTES17_vS18_EENS_8epilogue10collective6detail29Sm90TmaWarpSpecializedAdapterINS1C_15DefaultEpilogueIaSJ_SJ_NS1B_6thread17LinearCombinationIaLi1EiiLNS1G_9ScaleType4KindE0ELNS_15FloatRoundStyleE2EaEENS1_15EpilogueDefaultEEEEEvvEEEEvNT_6ParamsE --------------------------
	.section	.text._ZN7cutlass13device_kernelINS_4gemm6kernel13GemmUniversalIN4cute5tupleIJiiiiEEENS1_10collective13CollectiveMmaINS1_34MainloopSm90TmaGmmaWarpSpecializedILi9ENS5_IJNS4_1CILi2EEENSA_ILi1EEESC_EEENS1_35KernelTmaWarpSpecializedCooperativeEEENS5_IJNSA_ILi192EEESG_NSA_ILi64EEEEEEaNS5_IJlSC_lEEEaSJ_NS4_8TiledMMAINS4_8MMA_AtomIJNS4_4SM904GMMA27MMA_64x192x32_S32S8S8_SS_TNEEEENS4_6LayoutISD_NS5_IJSC_NSA_ILi0EEESR_EEEEENS5_IJNS4_10UnderscoreESU_SU_EEEEENS4_13SM90_TMA_LOADENS4_14ComposedLayoutINS4_7SwizzleILi2ELi4ELi3EEENS4_18smem_ptr_flag_bitsILi8EEENSQ_INS5_IJNSA_ILi8EEESH_EEENS5_IJSH_SC_EEEEEEEvNS4_8identityENS4_23SM90_TMA_LOAD_MULTICASTES17_vS18_EENS_8epilogue10collective6detail29Sm90TmaWarpSpecializedAdapterINS1C_15DefaultEpilogueIaSJ_SJ_NS1B_6thread17LinearCombinationIaLi1EiiLNS1G_9ScaleType4KindE0ELNS_15FloatRoundStyleE2EaEENS1_15EpilogueDefaultEEEEEvvEEEEvNT_6ParamsE,"ax",@progbits
	.align	128
.text._ZN7cutlass13device_kernelINS_4gemm6kernel13GemmUniversalIN4cute5tupleIJiiiiEEENS1_10collective13CollectiveMmaINS1_34MainloopSm90TmaGmmaWarpSpecializedILi9ENS5_IJNS4_1CILi2EEENSA_ILi1EEESC_EEENS1_35KernelTmaWarpSpecializedCooperativeEEENS5_IJNSA_ILi192EEESG_NSA_ILi64EEEEEEaNS5_IJlSC_lEEEaSJ_NS4_8TiledMMAINS4_8MMA_AtomIJNS4_4SM904GMMA27MMA_64x192x32_S32S8S8_SS_TNEEEENS4_6LayoutISD_NS5_IJSC_NSA_ILi0EEESR_EEEEENS5_IJNS4_10UnderscoreESU_SU_EEEEENS4_13SM90_TMA_LOADENS4_14ComposedLayoutINS4_7SwizzleILi2ELi4ELi3EEENS4_18smem_ptr_flag_bitsILi8EEENSQ_INS5_IJNSA_ILi8EEESH_EEENS5_IJSH_SC_EEEEEEEvNS4_8identityENS4_23SM90_TMA_LOAD_MULTICASTES17_vS18_EENS_8epilogue10collective6detail29Sm90TmaWarpSpecializedAdapterINS1C_15DefaultEpilogueIaSJ_SJ_NS1B_6thread17LinearCombinationIaLi1EiiLNS1G_9ScaleType4KindE0ELNS_15FloatRoundStyleE2EaEENS1_15EpilogueDefaultEEEEEvvEEEEvNT_6ParamsE:
        .type           _ZN7cutlass13device_kernelINS_4gemm6kernel13GemmUniversalIN4cute5tupleIJiiiiEEENS1_10collective13CollectiveMmaINS1_34MainloopSm90TmaGmmaWarpSpecializedILi9ENS5_IJNS4_1CILi2EEENSA_ILi1EEESC_EEENS1_35KernelTmaWarpSpecializedCooperativeEEENS5_IJNSA_ILi192EEESG_NSA_ILi64EEEEEEaNS5_IJlSC_lEEEaSJ_NS4_8TiledMMAINS4_8MMA_AtomIJNS4_4SM904GMMA27MMA_64x192x32_S32S8S8_SS_TNEEEENS4_6LayoutISD_NS5_IJSC_NSA_ILi0EEESR_EEEEENS5_IJNS4_10UnderscoreESU_SU_EEEEENS4_13SM90_TMA_LOADENS4_14ComposedLayoutINS4_7SwizzleILi2ELi4ELi3EEENS4_18smem_ptr_flag_bitsILi8EEENSQ_INS5_IJNSA_ILi8EEESH_EEENS5_IJSH_SC_EEEEEEEvNS4_8identityENS4_23SM90_TMA_LOAD_MULTICASTES17_vS18_EENS_8epilogue10collective6detail29Sm90TmaWarpSpecializedAdapterINS1C_15DefaultEpilogueIaSJ_SJ_NS1B_6thread17LinearCombinationIaLi1EiiLNS1G_9ScaleType4KindE0ELNS_15FloatRoundStyleE2EaEENS1_15EpilogueDefaultEEEEEvvEEEEvNT_6ParamsE,@function
        .size           _ZN7cutlass13device_kernelINS_4gemm6kernel13GemmUniversalIN4cute5tupleIJiiiiEEENS1_10collective13CollectiveMmaINS1_34MainloopSm90TmaGmmaWarpSpecializedILi9ENS5_IJNS4_1CILi2EEENSA_ILi1EEESC_EEENS1_35KernelTmaWarpSpecializedCooperativeEEENS5_IJNSA_ILi192EEESG_NSA_ILi64EEEEEEaNS5_IJlSC_lEEEaSJ_NS4_8TiledMMAINS4_8MMA_AtomIJNS4_4SM904GMMA27MMA_64x192x32_S32S8S8_SS_TNEEEENS4_6LayoutISD_NS5_IJSC_NSA_ILi0EEESR_EEEEENS5_IJNS4_10UnderscoreESU_SU_EEEEENS4_13SM90_TMA_LOADENS4_14ComposedLayoutINS4_7SwizzleILi2ELi4ELi3EEENS4_18smem_ptr_flag_bitsILi8EEENSQ_INS5_IJNSA_ILi8EEESH_EEENS5_IJSH_SC_EEEEEEEvNS4_8identityENS4_23SM90_TMA_LOAD_MULTICASTES17_vS18_EENS_8epilogue10collective6detail29Sm90TmaWarpSpecializedAdapterINS1C_15DefaultEpilogueIaSJ_SJ_NS1B_6thread17LinearCombinationIaLi1EiiLNS1G_9ScaleType4KindE0ELNS_15FloatRoundStyleE2EaEENS1_15EpilogueDefaultEEEEEvvEEEEvNT_6ParamsE,(.L_x_470 - _ZN7cutlass13device_kernelINS_4gemm6kernel13GemmUniversalIN4cute5tupleIJiiiiEEENS1_10collective13CollectiveMmaINS1_34MainloopSm90TmaGmmaWarpSpecializedILi9ENS5_IJNS4_1CILi2EEENSA_ILi1EEESC_EEENS1_35KernelTmaWarpSpecializedCooperativeEEENS5_IJNSA_ILi192EEESG_NSA_ILi64EEEEEEaNS5_IJlSC_lEEEaSJ_NS4_8TiledMMAINS4_8MMA_AtomIJNS4_4SM904GMMA27MMA_64x192x32_S32S8S8_SS_TNEEEENS4_6LayoutISD_NS5_IJSC_NSA_ILi0EEESR_EEEEENS5_IJNS4_10UnderscoreESU_SU_EEEEENS4_13SM90_TMA_LOADENS4_14ComposedLayoutINS4_7SwizzleILi2ELi4ELi3EEENS4_18smem_ptr_flag_bitsILi8EEENSQ_INS5_IJNSA_ILi8EEESH_EEENS5_IJSH_SC_EEEEEEEvNS4_8identityENS4_23SM90_TMA_LOAD_MULTICASTES17_vS18_EENS_8epilogue10collective6detail29Sm90TmaWarpSpecializedAdapterINS1C_15DefaultEpilogueIaSJ_SJ_NS1B_6thread17LinearCombinationIaLi1EiiLNS1G_9ScaleType4KindE0ELNS_15FloatRoundStyleE2EaEENS1_15EpilogueDefaultEEEEEvvEEEEvNT_6ParamsE)
        .other          _ZN7cutlass13device_kernelINS_4gemm6kernel13GemmUniversalIN4cute5tupleIJiiiiEEENS1_10collective13CollectiveMmaINS1_34MainloopSm90TmaGmmaWarpSpecializedILi9ENS5_IJNS4_1CILi2EEENSA_ILi1EEESC_EEENS1_35KernelTmaWarpSpecializedCooperativeEEENS5_IJNSA_ILi192EEESG_NSA_ILi64EEEEEEaNS5_IJlSC_lEEEaSJ_NS4_8TiledMMAINS4_8MMA_AtomIJNS4_4SM904GMMA27MMA_64x192x32_S32S8S8_SS_TNEEEENS4_6LayoutISD_NS5_IJSC_NSA_ILi0EEESR_EEEEENS5_IJNS4_10UnderscoreESU_SU_EEEEENS4_13SM90_TMA_LOADENS4_14ComposedLayoutINS4_7SwizzleILi2ELi4ELi3EEENS4_18smem_ptr_flag_bitsILi8EEENSQ_INS5_IJNSA_ILi8EEESH_EEENS5_IJSH_SC_EEEEEEEvNS4_8identityENS4_23SM90_TMA_LOAD_MULTICASTES17_vS18_EENS_8epilogue10collective6detail29Sm90TmaWarpSpecializedAdapterINS1C_15DefaultEpilogueIaSJ_SJ_NS1B_6thread17LinearCombinationIaLi1EiiLNS1G_9ScaleType4KindE0ELNS_15FloatRoundStyleE2EaEENS1_15EpilogueDefaultEEEEEvvEEEEvNT_6ParamsE,@"STO_CUDA_ENTRY STV_DEFAULT"
_ZN7cutlass13device_kernelINS_4gemm6kernel13GemmUniversalIN4cute5tupleIJiiiiEEENS1_10collective13CollectiveMmaINS1_34MainloopSm90TmaGmmaWarpSpecializedILi9ENS5_IJNS4_1CILi2EEENSA_ILi1EEESC_EEENS1_35KernelTmaWarpSpecializedCooperativeEEENS5_IJNSA_ILi192EEESG_NSA_ILi64EEEEEEaNS5_IJlSC_lEEEaSJ_NS4_8TiledMMAINS4_8MMA_AtomIJNS4_4SM904GMMA27MMA_64x192x32_S32S8S8_SS_TNEEEENS4_6LayoutISD_NS5_IJSC_NSA_ILi0EEESR_EEEEENS5_IJNS4_10UnderscoreESU_SU_EEEEENS4_13SM90_TMA_LOADENS4_14ComposedLayoutINS4_7SwizzleILi2ELi4ELi3EEENS4_18smem_ptr_flag_bitsILi8EEENSQ_INS5_IJNSA_ILi8EEESH_EEENS5_IJSH_SC_EEEEEEEvNS4_8identityENS4_23SM90_TMA_LOAD_MULTICASTES17_vS18_EENS_8epilogue10collective6detail29Sm90TmaWarpSpecializedAdapterINS1C_15DefaultEpilogueIaSJ_SJ_NS1B_6thread17LinearCombinationIaLi1EiiLNS1G_9ScaleType4KindE0ELNS_15FloatRoundStyleE2EaEENS1_15EpilogueDefaultEEEEEvvEEEEvNT_6ParamsE:
[----:B------:R-:W0:Y:S02]  /*0000*/  LDC R1, c[0x0][0x28] ;  /* 0x00000a00ff017b82 */ /* 0x000e240000000800 */
[----:B0-----:R-:W-:Y:S01]  /*0010*/  VIADD R1, R1, 0xfffffff0 ;  /* 0xfffffff001017836 */ /* 0x001fe20000000000 */
[----:B------:R-:W0:Y:S01]  /*0020*/  S2R R18, SR_TID.X ;  /* 0x0000000000127919 */ /* 0x000e220000002100 */
[----:B------:R-:W-:Y:S01]  /*0030*/  ELECT P0, URZ, PT ;  /* 0x00000000003f782f */ /* 0x000fe20003800000 */
[----:B------:R-:W-:Y:S01]  /*0040*/  BSSY B0, `(.L_x_0) ;  /* 0x000000f000007945 */ /* 0x000fe20003800000 */
[--C-:B0-----:R-:W-:Y:S02]  /*0050*/  SHF.R.U32.HI R0, RZ, 0x5, R18.reuse ;  /* 0x00000005ff007819 */ /* 0x101fe40000011612 */
[----:B------:R-:W-:-:S03]  /*0060*/  SHF.R.U32.HI R3, RZ, 0x7, R18 ;  /* 0x00000007ff037819 */ /* 0x000fc60000011612 */
[----:B------:R-:W0:Y:S04]  /*0070*/  SHFL.IDX PT, R2, R0, RZ, 0x1f ;  /* 0x00001fff00027589 */ /* 0x000e2800000e0000 */
[----:B------:R1:W2:Y:S01]  /*0080*/  SHFL.IDX PT, R5, R3, RZ, 0x1f ;  /* 0x00001fff03057589 */ /* 0x0002a200000e0000 */
[----:B0-----:R-:W-:-:S13]  /*0090*/  ISETP.NE.OR P0, PT, R2, RZ, !P0 ;  /* 0x000000ff0200720c */ /* 0x001fda0004705670 */
[----:B-12---:R-:W-:Y:S05]  /*00a0*/  @P0 BRA `(.L_x_1) ;  /* 0x0000000000200947 */ /* 0x006fea0003800000 */
[----:B------:R-:W-:Y:S02]  /*00b0*/  ULDC.64 UR4, c[0x0][0x198] ;  /* 0x0000660000047ab9 */ /* 0x000fe40000000a00 */
[----:B------:R-:W-:Y:S02]  /*00c0*/  UIADD3 UR6, UP0, UR4, 0xf0, URZ ;  /* 0x000000f004067890 */ /* 0x000fe4000ff1e03f */
[----:B------:R-:W-:Y:S02]  /*00d0*/  UIADD3 UR4, UP1, UR4, 0x1f0, URZ ;  /* 0x000001f004047890 */ /* 0x000fe4000ff3e03f */
[----:B------:R-:W-:Y:S02]  /*00e0*/  UIADD3.X UR7, URZ, UR5, URZ, UP0, !UPT ;  /* 0x000000053f077290 */ /* 0x000fe400087fe43f */
[----:B------:R-:W-:-:S07]  /*00f0*/  UIADD3.X UR5, URZ, UR5, URZ, UP1, !UPT ;  /* 0x000000053f057290 */ /* 0x000fce0008ffe43f */
[----:B------:R0:W-:Y:S02]  /*0100*/  UTMACCTL.PF [UR6] ;  /* 0x00000000060079b9 */ /* 0x0001e40008040000 */
[----:B------:R0:W-:Y:S02]  /*0110*/  UTMACCTL.PF [UR4] ;  /* 0x00000000040079b9 */ /* 0x0001e40008040000 */
[----:B0-----:R-:W-:Y:S01]  /*0120*/  NOP ;  /* 0x0000000000007918 */ /* 0x001fe20000000000 */
.L_x_1:
[----:B------:R-:W-:Y:S05]  /*0130*/  BSYNC B0 ;  /* 0x0000000000007941 */ /* 0x000fea0003800000 */
.L_x_0:
[----:B------:R-:W0:Y:S02]  /*0140*/  SHFL.IDX PT, R3, R0, RZ, 0x1f ;  /* 0x00001fff00037589 */ /* 0x000e2400000e0000 */
[----:B0-----:R-:W-:-:S13]  /*0150*/  ISETP.NE.AND P0, PT, R3, RZ, PT ;  /* 0x000000ff0300720c */ /* 0x001fda0003f05270 */
[----:B------:R-:W-:Y:S05]  /*0160*/  @P0 BRA `(.L_x_2) ;  /* 0x00000000008c0947 */ /* 0x000fea0003800000 */
[----:B------:R-:W-:Y:S01]  /*0170*/  ELECT P0, URZ, PT ;  /* 0x00000000003f782f */ /* 0x000fe20003800000 */
[----:B------:R-:W-:-:S12]  /*0180*/  BSSY B0, `(.L_x_2) ;  /* 0x0000021000007945 */ /* 0x000fd80003800000 */
[----:B------:R-:W-:Y:S05]  /*0190*/  @!P0 BRA `(.L_x_3) ;  /* 0x00000000007c8947 */ /* 0x000fea0003800000 */
[----:B------:R-:W0:Y:S01]  /*01a0*/  S2UR UR8, SR_CgaCtaId ;  /* 0x00000000000879c3 */ /* 0x000e220000008800 */
[----:B------:R-:W-:Y:S01]  /*01b0*/  UMOV UR4, 0x400 ;  /* 0x0000040000047882 */ /* 0x000fe20000000000 */
[----:B------:R-:W-:Y:S01]  /*01c0*/  UMOV UR5, 0x1 ;  /* 0x0000000100057882 */ /* 0x000fe20000000000 */
[----:B------:R-:W-:Y:S02]  /*01d0*/  UMOV UR6, 0x4 ;  /* 0x0000000400067882 */ /* 0x000fe40000000000 */
[----:B------:R-:W-:-:S04]  /*01e0*/  UIADD3 UR6, -UR6, 0x100000, URZ ;  /* 0x0010000006067890 */ /* 0x000fc8000fffe13f */
[----:B------:R-:W-:Y:S02]  /*01f0*/  USHF.L.U32 UR7, UR6, 0xb, URZ ;  /* 0x0000000b06077899 */ /* 0x000fe4000800063f */
[----:B------:R-:W-:Y:S02]  /*0200*/  USHF.L.U32 UR6, UR6, 0x1, URZ ;  /* 0x0000000106067899 */ /* 0x000fe4000800063f */
[----:B0-----:R-:W-:Y:S02]  /*0210*/  ULEA UR8, UR8, UR4, 0x18 ;  /* 0x0000000408087291 */ /* 0x001fe4000f8ec03f */
[----:B------:R-:W-:-:S04]  /*0220*/  UIADD3 UR4, -UR5, 0x100000, URZ ;  /* 0x0010000005047890 */ /* 0x000fc8000fffe13f */
[----:B------:R-:W-:Y:S02]  /*0230*/  USHF.L.U32 UR5, UR4, 0xb, URZ ;  /* 0x0000000b04057899 */ /* 0x000fe4000800063f */
[----:B------:R-:W-:Y:S01]  /*0240*/  USHF.L.U32 UR4, UR4, 0x1, URZ ;  /* 0x0000000104047899 */ /* 0x000fe2000800063f */
[----:B------:R-:W0:Y:S11]  /*0250*/  FENCE.VIEW.ASYNC.S ;  /* 0x00000000000073c6 */ /* 0x000e360000000000 */
[----:B0-----:R0:W1:Y:S01]  /*0260*/  SYNCS.EXCH.64 URZ, [UR8], UR4 ;  /* 0x00000004083f75b2 */ /* 0x0010620008000100 */
[----:B------:R0:W2:Y:S01]  /*0270*/  SYNCS.EXCH.64 URZ, [UR8+0x48], UR6 ;  /* 0x00004806083f75b2 */ /* 0x0000a20008000100 */
[----:B------:R0:W3:Y:S01]  /*0280*/  SYNCS.EXCH.64 URZ, [UR8+0x8], UR4 ;  /* 0x00000804083f75b2 */ /* 0x0000e20008000100 */
[----:B------:R0:W4:Y:S01]  /*0290*/  SYNCS.EXCH.64 URZ, [UR8+0x50], UR6 ;  /* 0x00005006083f75b2 */ /* 0x0001220008000100 */
[----:B------:R0:W0:Y:S01]  /*02a0*/  SYNCS.EXCH.64 URZ, [UR8+0x10], UR4 ;  /* 0x00001004083f75b2 */ /* 0x0000220008000100 */
        /* <DEDUP_REMOVED lines=13> */
[----:B------:R-:W-:Y:S01]  /*0380*/  NOP ;  /* 0x0000000000007918 */ /* 0x000fe20000000000 */
.L_x_3:
[----:B0-----:R-:W-:Y:S05]  /*0390*/  BSYNC B0 ;  /* 0x0000000000007941 */ /* 0x001fea0003800000 */
.L_x_2:
[----:B------:R-:W-:Y:S01]  /*03a0*/  SHF.R.S32.HI R7, RZ, 0x1f, R18 ;  /* 0x0000001fff077819 */ /* 0x000fe20000011412 */
[----:B------:R-:W0:Y:S01]  /*03b0*/  SHFL.IDX PT, R0, R0, RZ, 0x1f ;  /* 0x00001fff00007589 */ /* 0x000e2200000e0000 */
[----:B------:R-:W5:Y:S01]  /*03c0*/  S2UR UR8, SR_CTAID.X ;  /* 0x00000000000879c3 */ /* 0x000f620000002500 */
[----:B------:R-:W-:Y:S02]  /*03d0*/  ELECT P0, URZ, PT ;  /* 0x00000000003f782f */ /* 0x000fe40003800000 */
[----:B------:R-:W-:Y:S01]  /*03e0*/  LEA.HI R7, R7, R18, RZ, 0x7 ;  /* 0x0000001207077211 */ /* 0x000fe200078f38ff */
[----:B------:R-:W1:Y:S01]  /*03f0*/  S2R R4, SR_CTAID.Y ;  /* 0x0000000000047919 */ /* 0x000e620000002600 */
[----:B------:R-:W-:Y:S01]  /*0400*/  SHF.R.S32.HI R8, RZ, 0x1f, R3 ;  /* 0x0000001fff087819 */ /* 0x000fe20000011403 */
[----:B------:R-:W-:Y:S01]  /*0410*/  ULDC UR4, c[0x0][0x150] ;  /* 0x0000540000047ab9 */ /* 0x000fe20000000800 */
[----:B------:R-:W-:Y:S01]  /*0420*/  LOP3.LUT R7, R7, 0xffffff80, RZ, 0xc0, !PT ;  /* 0xffffff8007077812 */ /* 0x000fe200078ec0ff */
[----:B------:R-:W-:Y:S01]  /*0430*/  NOP ;  /* 0x0000000000007918 */ /* 0x000fe20000000000 */
[----:B------:R-:W-:Y:S01]  /*0440*/  LEA.HI R8, R8, R3, RZ, 0x2 ;  /* 0x0000000308087211 */ /* 0x000fe200078f10ff */
[----:B------:R-:W2:Y:S01]  /*0450*/  LDC R10, c[0x0][0x144] ;  /* 0x00005100ff0a7b82 */ /* 0x000ea20000000800 */
[----:B------:R-:W-:Y:S01]  /*0460*/  NOP ;  /* 0x0000000000007918 */ /* 0x000fe20000000000 */
[----:B------:R-:W-:Y:S01]  /*0470*/  IMAD.IADD R6, R18, 0x1, -R7 ;  /* 0x0000000112067824 */ /* 0x000fe200078e0a07 */
[----:B------:R-:W-:Y:S01]  /*0480*/  LOP3.LUT R8, R8, 0x3ffffffc, RZ, 0xc0, !PT ;  /* 0x3ffffffc08087812 */ /* 0x000fe200078ec0ff */
[----:B------:R-:W-:Y:S01]  /*0490*/  IMAD.MOV.U32 R22, RZ, RZ, 0x1 ;  /* 0x00000001ff167424 */ /* 0x000fe200078e00ff */
[----:B------:R-:W-:-:S02]  /*04a0*/  ISETP.NE.AND P3, PT, R5, RZ, PT ;  /* 0x000000ff0500720c */ /* 0x000fc40003f65270 */
[----:B------:R-:W-:Y:S01]  /*04b0*/  SHF.R.S32.HI R7, RZ, 0x1f, R6 ;  /* 0x0000001fff077819 */ /* 0x000fe20000011406 */
[----:B------:R-:W-:Y:S01]  /*04c0*/  IMAD.IADD R8, R3, 0x1, -R8 ;  /* 0x0000000103087824 */ /* 0x000fe200078e0a08 */
[----:B------:R-:W3:Y:S02]  /*04d0*/  LDC R13, c[0x0][0x140] ;  /* 0x00005000ff0d7b82 */ /* 0x000ee40000000800 */
[----:B------:R-:W-:Y:S02]  /*04e0*/  LEA.HI R7, R7, R6, RZ, 0x3 ;  /* 0x0000000607077211 */ /* 0x000fe400078f18ff */
[----:B0-----:R-:W-:Y:S02]  /*04f0*/  ISETP.NE.OR P0, PT, R0, RZ, !P0 ;  /* 0x000000ff0000720c */ /* 0x001fe40004705670 */
[--C-:B------:R-:W-:Y:S02]  /*0500*/  SHF.R.S32.HI R0, RZ, 0x3, R7.reuse ;  /* 0x00000003ff007819 */ /* 0x100fe40000011407 */
[----:B------:R-:W-:-:S02]  /*0510*/  SHF.R.S32.HI R7, RZ, 0x1f, R7 ;  /* 0x0000001fff077819 */ /* 0x000fc40000011407 */
[----:B-----5:R-:W-:Y:S02]  /*0520*/  I2FP.F32.U32 R9, UR8 ;  /* 0x0000000800097c45 */ /* 0x020fe40008201000 */
[----:B------:R-:W-:-:S03]  /*0530*/  LEA.HI R7, R7, R0, RZ, 0x2 ;  /* 0x0000000007077211 */ /* 0x000fc600078f10ff */
[----:B------:R-:W-:Y:S01]  /*0540*/  FMUL R9, R9, UR4 ;  /* 0x0000000409097c20 */ /* 0x000fe20008400000 */
[----:B------:R-:W-:Y:S01]  /*0550*/  LOP3.LUT R7, R7, 0xfffffffc, RZ, 0xc0, !PT ;  /* 0xfffffffc07077812 */ /* 0x000fe200078ec0ff */
[----:B------:R-:W-:Y:S01]  /*0560*/  VOTEU.ALL UP0, P0 ;  /* 0x00000000003f7886 */ /* 0x000fe20000000000 */
[----:B-1----:R-:W-:Y:S01]  /*0570*/  I2FP.F32.U32 R3, R4 ;  /* 0x0000000400037245 */ /* 0x002fe20000201000 */
[----:B------:R-:W-:Y:S01]  /*0580*/  ULDC UR4, c[0x0][0x154] ;  /* 0x0000550000047ab9 */ /* 0x000fe20000000800 */
[----:B------:R-:W-:Y:S01]  /*0590*/  VOTEU.ALL UP1, P0 ;  /* 0x00000000003f7886 */ /* 0x000fe20000020000 */
[----:B------:R-:W0:Y:S01]  /*05a0*/  F2I.U32.TRUNC.NTZ R9, R9 ;  /* 0x0000000900097305 */ /* 0x000e22000020f000 */
[----:B------:R-:W-:Y:S01]  /*05b0*/  IMAD.IADD R7, R0, 0x1, -R7 ;  /* 0x0000000100077824 */ /* 0x000fe200078e0a07 */
[----:B------:R-:W1:Y:S01]  /*05c0*/  @!UP0 S2UR UR7, SR_CgaCtaId ;  /* 0x00000000000789c3 */ /* 0x000e620000008800 */
[----:B------:R-:W-:Y:S01]  /*05d0*/  FMUL R12, R3, UR4 ;  /* 0x00000004030c7c20 */ /* 0x000fe20008400000 */
[----:B------:R-:W-:Y:S01]  /*05e0*/  UMOV UR4, 0x20 ;  /* 0x0000002000047882 */ /* 0x000fe20000000000 */
[----:B------:R-:W-:Y:S01]  /*05f0*/  IMAD R8, R8, 0x4, R7 ;  /* 0x0000000408087824 */ /* 0x000fe200078e0207 */
[----:B------:R-:W-:Y:S01]  /*0600*/  @!UP0 UMOV UR6, 0x400 ;  /* 0x0000040000068882 */ /* 0x000fe20000000000 */
[----:B------:R-:W-:-:S04]  /*0610*/  @!UP0 UIADD3 UR4, -UR4, 0x100000, URZ ;  /* 0x0010000004048890 */ /* 0x000fc8000fffe13f */
[----:B------:R-:W-:Y:S02]  /*0620*/  @!UP0 USHF.L.U32 UR5, UR4, 0xb, URZ ;  /* 0x0000000b04058899 */ /* 0x000fe4000800063f */
[----:B------:R-:W-:Y:S01]  /*0630*/  @!UP0 USHF.L.U32 UR4, UR4, 0x1, URZ ;  /* 0x0000000104048899 */ /* 0x000fe2000800063f */
[----:B---3--:R-:W-:Y:S01]  /*0640*/  ISETP.EQ.U32.AND P2, PT, R13, 0x1, PT ;  /* 0x000000010d00780c */ /* 0x008fe20003f42070 */
[----:B------:R-:W3:Y:S01]  /*0650*/  F2I.U32.TRUNC.NTZ R12, R12 ;  /* 0x0000000c000c7305 */ /* 0x000ee2000020f000 */
[----:B------:R-:W-:Y:S01]  /*0660*/  LEA.HI R0, R8, R8, RZ, 0x1 ;  /* 0x0000000808007211 */ /* 0x000fe200078f08ff */
[----:B------:R-:W5:Y:S03]  /*0670*/  LDC R7, c[0x0][0x148] ;  /* 0x00005200ff077b82 */ /* 0x000f660000000800 */
[----:B------:R-:W-:Y:S01]  /*0680*/  LOP3.LUT R11, R0, 0xfffffffe, RZ, 0xc0, !PT ;  /* 0xfffffffe000b7812 */ /* 0x000fe200078ec0ff */
[----:B0-----:R-:W-:Y:S01]  /*0690*/  IMAD.MOV R15, RZ, RZ, -R9 ;  /* 0x000000ffff0f7224 */ /* 0x001fe200078e0a09 */
[----:B------:R-:W-:-:S03]  /*06a0*/  SHF.R.S32.HI R9, RZ, 0x1f, R2 ;  /* 0x0000001fff097819 */ /* 0x000fc60000011402 */
[----:B--2---:R-:W-:Y:S01]  /*06b0*/  IMAD R3, R10, R15, UR8 ;  /* 0x000000080a037e24 */ /* 0x004fe2000f8e020f */
[----:B------:R-:W-:Y:S01]  /*06c0*/  LEA.HI R9, R9, R2, RZ, 0x2 ;  /* 0x0000000209097211 */ /* 0x000fe200078f10ff */
[C---:B------:R-:W-:Y:S02]  /*06d0*/  IMAD.IADD R0, R8.reuse, 0x1, -R11 ;  /* 0x0000000108007824 */ /* 0x040fe400078e0a0b */
[----:B------:R-:W-:Y:S01]  /*06e0*/  IMAD.SHL.U32 R11, R8, 0x4, RZ ;  /* 0x00000004080b7824 */ /* 0x000fe200078e00ff */
[----:B------:R-:W-:Y:S01]  /*06f0*/  LOP3.LUT R9, R9, 0xfffffffc, RZ, 0xc0, !PT ;  /* 0xfffffffc09097812 */ /* 0x000fe200078ec0ff */
[----:B---3--:R-:W-:Y:S01]  /*0700*/  IMAD.MOV R24, RZ, RZ, -R12 ;  /* 0x000000ffff187224 */ /* 0x008fe200078e0a0c */
[----:B------:R-:W-:Y:S01]  /*0710*/  ISETP.NE.AND P4, PT, R0, R3, PT ;  /* 0x000000030000720c */ /* 0x000fe20003f85270 */
[----:B-1----:R-:W-:Y:S01]  /*0720*/  @!UP0 ULEA UR6, UR7, UR6, 0x18 ;  /* 0x0000000607068291 */ /* 0x002fe2000f8ec03f */
[----:B------:R-:W-:Y:S01]  /*0730*/  LOP3.LUT R14, R8, 0xc, R11, 0x78, !PT ;  /* 0x0000000c080e7812 */ /* 0x000fe200078e780b */
[----:B------:R-:W-:Y:S01]  /*0740*/  IMAD.IADD R0, R2, 0x1, -R9 ;  /* 0x0000000102007824 */ /* 0x000fe200078e0a09 */
[----:B------:R-:W-:Y:S01]  /*0750*/  VOTEU.ALL UP0, P0 ;  /* 0x00000000003f7886 */ /* 0x000fe20000000000 */
[----:B------:R-:W-:Y:S01]  /*0760*/  LOP3.LUT P0, RZ, R6, 0x7, RZ, 0xc0, !PT ;  /* 0x0000000706ff7812 */ /* 0x000fe2000780c0ff */
[----:B------:R-:W-:Y:S01]  /*0770*/  VIADD R6, R5, 0xffffffff ;  /* 0xffffffff05067836 */ /* 0x000fe20000000000 */
[----:B------:R0:W-:Y:S01]  /*0780*/  STL [R1+0x8], R14 ;  /* 0x0000080e01007387 */ /* 0x0001e20000100800 */
[----:B------:R-:W-:Y:S01]  /*0790*/  ISETP.NE.AND P1, PT, R0, 0x3, PT ;  /* 0x000000030000780c */ /* 0x000fe20003f25270 */
[----:B-----5:R-:W-:Y:S01]  /*07a0*/  IMAD R9, R7, R24, R4 ;  /* 0x0000001807097224 */ /* 0x020fe200078e0204 */
[----:B------:R-:W-:-:S02]  /*07b0*/  ISETP.LT.U32.AND P0, PT, R14, 0x2, !P0 ;  /* 0x000000020e00780c */ /* 0x000fc40004701070 */
[----:B------:R-:W-:Y:S01]  /*07c0*/  ISETP.EQ.OR P1, PT, R0, RZ, !P1 ;  /* 0x000000ff0000720c */ /* 0x000fe20004f22670 */
[----:B------:R-:W1:Y:S02]  /*07d0*/  FENCE.VIEW.ASYNC.S ;  /* 0x00000000000073c6 */ /* 0x000e640000000000 */
[----:B-1----:R0:W1:Y:S01]  /*07e0*/  @!UP0 SYNCS.EXCH.64 URZ, [UR6+0xa0], UR4 ;  /* 0x0000a004063f85b2 */ /* 0x0020620008000100 */
[----:B------:R-:W-:Y:S02]  /*07f0*/  @P4 LEA.HI R2, R14, R14, RZ, 0x1 ;  /* 0x0000000e0e024211 */ /* 0x000fe400078f08ff */
[----:B------:R-:W-:Y:S02]  /*0800*/  ISETP.EQ.AND P1, PT, R5, RZ, P1 ;  /* 0x000000ff0500720c */ /* 0x000fe40000f22270 */
[----:B------:R-:W-:Y:S02]  /*0810*/  @P4 SHF.R.S32.HI R2, RZ, 0x1, R2 ;  /* 0x00000001ff024819 */ /* 0x000fe40000011402 */
[----:B------:R-:W-:-:S02]  /*0820*/  ISETP.GE.U32.AND P6, PT, R6, 0x2, PT ;  /* 0x000000020600780c */ /* 0x000fc40003fc6070 */
[----:B------:R-:W-:Y:S02]  /*0830*/  @P4 ISETP.NE.AND P5, PT, R2, R9, PT ;  /* 0x000000090200420c */ /* 0x000fe40003fa5270 */
[----:B------:R-:W-:Y:S02]  /*0840*/  SEL R9, RZ, 0x1, !P0 ;  /* 0x00000001ff097807 */ /* 0x000fe40004000000 */
[----:B------:R-:W-:Y:S02]  /*0850*/  @P4 SEL R22, RZ, 0x1, P5 ;  /* 0x00000001ff164807 */ /* 0x000fe40002800000 */
[----:B------:R-:W-:Y:S01]  /*0860*/  SEL R19, RZ, 0x1, !P1 ;  /* 0x00000001ff137807 */ /* 0x000fe20004800000 */
[----:B------:R0:W2:Y:S01]  /*0870*/  @!UP1 SYNCS.EXCH.64 URZ, [UR6+0xa8], UR4 ;  /* 0x0000a804063f95b2 */ /* 0x0000a20008000100 */
[----:B------:R-:W-:Y:S01]  /*0880*/  LOP3.LUT R22, R22, R9, RZ, 0xc0, !PT ;  /* 0x0000000916167212 */ /* 0x000fe200078ec0ff */
[----:B------:R-:W-:Y:S01]  /*0890*/  NOP ;  /* 0x0000000000007918 */ /* 0x000fe20000000000 */
[----:B------:R-:W-:Y:S01]  /*08a0*/  SEL R19, R19, 0x2, P6 ;  /* 0x0000000213137807 */ /* 0x000fe20003000000 */
[----:B0-----:R-:W-:Y:S06]  /*08b0*/  @!P2 BRA `(.L_x_4) ;  /* 0x000000000008a947 */ /* 0x001fec0003800000 */
[----:B-12-4-:R-:W-:Y:S01]  /*08c0*/  UCGABAR_ARV ;  /* 0x00000000000079c7 */ /* 0x016fe20008000000 */
[----:B------:R-:W-:Y:S05]  /*08d0*/  BRA `(.L_x_5) ;  /* 0x0000000000047947 */ /* 0x000fea0003800000 */
.L_x_4:
[----:B-12-4-:R-:W-:Y:S01]  /*08e0*/  NOP ;  /* 0x0000000000007918 */ /* 0x016fe20000000000 */
.L_x_5:
[----:B------:R-:W0:Y:S01]  /*08f0*/  LDC R2, c[0x0][0x65c] ;  /* 0x00019700ff027b82 */ /* 0x000e220000000800 */
[----:B------:R-:W-:Y:S02]  /*0900*/  IMAD.U32 R8, RZ, RZ, UR8 ;  /* 0x00000008ff087e24 */ /* 0x000fe4000f8e00ff */
[----:B------:R-:W-:Y:S01]  /*0910*/  IMAD.MOV.U32 R9, RZ, RZ, RZ ;  /* 0x000000ffff097224 */ /* 0x000fe200078e00ff */
[----:B0-----:R-:W-:-:S13]  /*0920*/  ISETP.NE.AND P1, PT, R2, 0x1, PT ;  /* 0x000000010200780c */ /* 0x001fda0003f25270 */
[----:B------:R-:W0:Y:S01]  /*0930*/  @P1 LDC R11, c[0x0][0x10] ;  /* 0x00000400ff0b1b82 */ /* 0x000e220000000800 */
[----:B------:R-:W-:Y:S02]  /*0940*/  @P1 IMAD.MOV.U32 R5, RZ, RZ, RZ ;  /* 0x000000ffff051224 */ /* 0x000fe400078e00ff */
[----:B------:R-:W-:-:S05]  /*0950*/  @P1 IMAD.MOV.U32 R15, RZ, RZ, RZ ;  /* 0x000000ffff0f1224 */ /* 0x000fca00078e00ff */
[----:B------:R-:W1:Y:S01]  /*0960*/  @!P1 LDC R13, c[0x0][0xc] ;  /* 0x00000300ff0d9b82 */ /* 0x000e620000000800 */
[----:B0-----:R-:W-:-:S04]  /*0970*/  @P1 IMAD.WIDE.U32 R10, R11, UR8, R4 ;  /* 0x000000080b0a1c25 */ /* 0x001fc8000f8e0004 */
[----:B------:R-:W-:Y:S02]  /*0980*/  @P1 IMAD.MOV.U32 R17, RZ, RZ, R10 ;  /* 0x000000ffff111224 */ /* 0x000fe400078e000a */
[----:B------:R-:W-:Y:S02]  /*0990*/  @P1 IMAD.IADD R16, R11, 0x1, R15 ;  /* 0x000000010b101824 */ /* 0x000fe400078e020f */
[----:B-1----:R-:W-:-:S04]  /*09a0*/  @!P1 IMAD.WIDE.U32 R8, R4, R13, R8 ;  /* 0x0000000d04089225 */ /* 0x002fc800078e0008 */
[----:B------:R-:W-:Y:S02]  /*09b0*/  @!P1 IMAD.MOV.U32 R17, RZ, RZ, R8 ;  /* 0x000000ffff119224 */ /* 0x000fe400078e0008 */
[----:B------:R-:W-:Y:S01]  /*09c0*/  @!P1 IMAD.MOV.U32 R16, RZ, RZ, R9 ;  /* 0x000000ffff109224 */ /* 0x000fe200078e0009 */
[----:B------:R-:W-:Y:S06]  /*09d0*/  @!P2 BRA `(.L_x_6) ;  /* 0x00000000000ca947 */ /* 0x000fec0003800000 */
[----:B------:R-:W-:Y:S01]  /*09e0*/  UCGABAR_WAIT ;  /* 0x0000000000007dc7 */ /* 0x000fe20008000000 */
[----:B------:R-:W-:Y:S01]  /*09f0*/  CCTL.IVALL ;  /* 0x00000000ff00798f */ /* 0x000fe20002000000 */
[----:B------:R-:W-:Y:S05]  /*0a00*/  BRA `(.L_x_7) ;  /* 0x0000000000047947 */ /* 0x000fea0003800000 */
.L_x_6:
[----:B------:R-:W-:Y:S06]  /*0a10*/  BAR.SYNC.DEFER_BLOCKING 0x0 ;  /* 0x0000000000007b1d */ /* 0x000fec0000010000 */
.L_x_7:
[----:B------:R-:W-:Y:S05]  /*0a20*/  @!P3 BRA `(.L_x_8) ;  /* 0x000000b00098b947 */ /* 0x000fea0003800000 */
[----:B------:R-:W-:-:S13]  /*0a30*/  ISETP.GT.U32.AND P0, PT, R6, 0x1, PT ;  /* 0x000000010600780c */ /* 0x000fda0003f04070 */
[----:B------:R-:W-:Y:S05]  /*0a40*/  @P0 EXIT ;  /* 0x000000000000094d */ /* 0x000fea0003800000 */
[----:B------:R-:W-:Y:S01]  /*0a50*/  IMAD.MOV.U32 R8, RZ, RZ, -0x1 ;  /* 0xffffffffff087424 */ /* 0x000fe200078e00ff */
[----:B------:R-:W-:Y:S01]  /*0a60*/  ULDC.64 UR4, c[0x0][0x650] ;  /* 0x0001940000047ab9 */ /* 0x000fe20000000a00 */
[----:B------:R-:W-:Y:S01]  /*0a70*/  IMAD.MOV.U32 R6, RZ, RZ, -0x1 ;  /* 0xffffffffff067424 */ /* 0x000fe200078e00ff */
[----:B------:R-:W-:Y:S01]  /*0a80*/  ISETP.GE.U32.AND P0, PT, R17, UR4, PT ;  /* 0x0000000411007c0c */ /* 0x000fe2000bf06070 */
[----:B------:R-:W-:Y:S01]  /*0a90*/  IMAD.MOV.U32 R23, RZ, RZ, -0x1 ;  /* 0xffffffffff177424 */ /* 0x000fe200078e00ff */
[----:B------:R0:W-:Y:S01]  /*0aa0*/  STL [R1+0x4], R8 ;  /* 0x0000040801007387 */ /* 0x0001e20000100800 */
[----:B------:R-:W-:Y:S02]  /*0ab0*/  PRMT R0, RZ, 0x7610, R0 ;  /* 0x00007610ff007816 */ /* 0x000fe40000000000 */
[----:B------:R-:W-:Y:S01]  /*0ac0*/  ISETP.GE.U32.AND.EX P0, PT, R16, UR5, PT, P0 ;  /* 0x0000000510007c0c */ /* 0x000fe2000bf06100 */
[----:B------:R0:W-:-:S12]  /*0ad0*/  STL [R1], R6 ;  /* 0x0000000601007387 */ /* 0x0001d80000100800 */
[----:B0-----:R-:W-:Y:S05]  /*0ae0*/  @P0 BRA `(.L_x_9) ;  /* 0x00000004003c0947 */ /* 0x001fea0003800000 */
[----:B------:R-:W0:Y:S01]  /*0af0*/  LDC.64 R20, c[0x0][0x628] ;  /* 0x00018a00ff147b82 */ /* 0x000e220000000a00 */
[----:B------:R-:W-:Y:S02]  /*0b00*/  IMAD.MOV.U32 R8, RZ, RZ, R17 ;  /* 0x000000ffff087224 */ /* 0x000fe400078e0011 */
[----:B------:R-:W-:-:S05]  /*0b10*/  IMAD.MOV.U32 R9, RZ, RZ, R16 ;  /* 0x000000ffff097224 */ /* 0x000fca00078e0010 */
[----:B------:R-:W1:Y:S08]  /*0b20*/  LDC R6, c[0x0][0x630] ;  /* 0x00018c00ff067b82 */ /* 0x000e700000000800 */
[----:B------:R-:W2:Y:S01]  /*0b30*/  LDC.64 R26, c[0x0][0x620] ;  /* 0x00018800ff1a7b82 */ /* 0x000ea20000000a00 */
[----:B0-----:R-:W-:-:S04]  /*0b40*/  ISETP.NE.U32.AND P0, PT, R20, RZ, PT ;  /* 0x000000ff1400720c */ /* 0x001fc80003f05070 */
[----:B------:R-:W-:-:S13]  /*0b50*/  ISETP.NE.AND.EX P0, PT, R21, RZ, PT, P0 ;  /* 0x000000ff1500720c */ /* 0x000fda0003f05300 */
[----:B-12---:R-:W-:Y:S05]  /*0b60*/  @!P0 BRA `(.L_x_10) ;  /* 0x0000000000288947 */ /* 0x006fea0003800000 */
[----:B------:R-:W0:Y:S02]  /*0b70*/  LDC R0, c[0x0][0x634] ;  /* 0x00018d00ff007b82 */ /* 0x000e240000000800 */
[----:B0-----:R-:W-:-:S05]  /*0b80*/  IADD3 R13, P0, R17, R0, RZ ;  /* 0x00000000110d7210 */ /* 0x001fca0007f1e0ff */
[----:B------:R-:W-:-:S04]  /*0b90*/  IMAD.X R15, RZ, RZ, R16, P0 ;  /* 0x000000ffff0f7224 */ /* 0x000fc800000e0610 */
[----:B------:R-:W-:-:S04]  /*0ba0*/  IMAD.WIDE.U32 R8, R15, R20, RZ ;  /* 0x000000140f087225 */ /* 0x000fc800078e00ff */
[----:B------:R-:W-:-:S04]  /*0bb0*/  IMAD.WIDE.U32 R10, P0, R13, R21, R8 ;  /* 0x000000150d0a7225 */ /* 0x000fc80007800008 */
[----:B------:R-:W-:-:S04]  /*0bc0*/  IMAD.WIDE.U32 R8, R13, R20, RZ ;  /* 0x000000140d087225 */ /* 0x000fc800078e00ff */
[----:B------:R-:W-:Y:S01]  /*0bd0*/  IMAD.X R13, RZ, RZ, RZ, P0 ;  /* 0x000000ffff0d7224 */ /* 0x000fe200000e06ff */
[----:B------:R-:W-:Y:S01]  /*0be0*/  IADD3 RZ, P0, R9, R10, RZ ;  /* 0x0000000a09ff7210 */ /* 0x000fe20007f1e0ff */
[----:B------:R-:W-:-:S04]  /*0bf0*/  IMAD.MOV.U32 R12, RZ, RZ, R11 ;  /* 0x000000ffff0c7224 */ /* 0x000fc800078e000b */
[----:B------:R-:W-:-:S08]  /*0c00*/  IMAD.WIDE.U32.X R8, R15, R21, R12, P0 ;  /* 0x000000150f087225 */ /* 0x000fd000000e040c */
.L_x_10:
[----:B------:R-:W0:Y:S01]  /*0c10*/  LDC.64 R20, c[0x0][0x640] ;  /* 0x00019000ff147b82 */ /* 0x000e220000000a00 */
[-C--:B------:R-:W-:Y:S01]  /*0c20*/  SHF.R.U64 R28, R8, R6.reuse, R9 ;  /* 0x00000006081c7219 */ /* 0x080fe20000001209 */
[----:B------:R-:W-:Y:S01]  /*0c30*/  IMAD.MOV.U32 R8, RZ, RZ, R17 ;  /* 0x000000ffff087224 */ /* 0x000fe200078e0011 */
[----:B------:R-:W-:Y:S01]  /*0c40*/  SHF.R.U32.HI R0, RZ, R6, R9 ;  /* 0x00000006ff007219 */ /* 0x000fe20000011609 */
[----:B------:R-:W-:Y:S01]  /*0c50*/  IMAD R30, R7, R24, R4 ;  /* 0x00000018071e7224 */ /* 0x000fe200078e0204 */
[----:B------:R-:W-:Y:S01]  /*0c60*/  IADD3 R5, P0, RZ, -R28, RZ ;  /* 0x8000001cff057210 */ /* 0x000fe20007f1e0ff */
[----:B------:R-:W-:Y:S02]  /*0c70*/  IMAD.MOV.U32 R23, RZ, RZ, 0x1 ;  /* 0x00000001ff177424 */ /* 0x000fe400078e00ff */
[----:B------:R-:W1:Y:S02]  /*0c80*/  LDC R10, c[0x0][0x618] ;  /* 0x00018600ff0a7b82 */ /* 0x000e640000000800 */
[----:B------:R-:W-:-:S04]  /*0c90*/  IMAD.X R9, RZ, RZ, ~R0, P0 ;  /* 0x000000ffff097224 */ /* 0x000fc800000e0e00 */
[-C--:B------:R-:W-:Y:S02]  /*0ca0*/  IMAD R0, R9, R26.reuse, RZ ;  /* 0x0000001a09007224 */ /* 0x080fe400078e02ff */
[----:B------:R-:W2:Y:S01]  /*0cb0*/  LDC R11, c[0x0][0x608] ;  /* 0x00018200ff0b7b82 */ /* 0x000ea20000000800 */
[----:B------:R-:W-:Y:S02]  /*0cc0*/  IMAD.MOV.U32 R9, RZ, RZ, R16 ;  /* 0x000000ffff097224 */ /* 0x000fe400078e0010 */
[----:B------:R-:W-:-:S05]  /*0cd0*/  IMAD.WIDE.U32 R8, R5, R26, R8 ;  /* 0x0000001a05087225 */ /* 0x000fca00078e0008 */
[----:B------:R-:W3:Y:S01]  /*0ce0*/  LDC R12, c[0x0][0x658] ;  /* 0x00019600ff0c7b82 */ /* 0x000ee20000000800 */
[----:B------:R-:W-:Y:S01]  /*0cf0*/  IMAD R5, R5, R27, R0 ;  /* 0x0000001b05057224 */ /* 0x000fe200078e0200 */
[----:B0-----:R-:W-:-:S03]  /*0d00*/  ISETP.NE.U32.AND P0, PT, R20, RZ, PT ;  /* 0x000000ff1400720c */ /* 0x001fc60003f05070 */
[----:B------:R-:W-:Y:S01]  /*0d10*/  IMAD.IADD R5, R9, 0x1, R5 ;  /* 0x0000000109057824 */ /* 0x000fe200078e0205 */
[----:B------:R-:W-:Y:S01]  /*0d20*/  ISETP.NE.AND.EX P0, PT, R21, RZ, PT, P0 ;  /* 0x000000ff1500720c */ /* 0x000fe20003f05300 */
[----:B------:R-:W-:Y:S01]  /*0d30*/  IMAD.MOV.U32 R9, RZ, RZ, -0x1 ;  /* 0xffffffffff097424 */ /* 0x000fe200078e00ff */
[----:B------:R-:W0:Y:S02]  /*0d40*/  LDC R15, c[0x0][0x600] ;  /* 0x00018000ff0f7b82 */ /* 0x000e240000000800 */
[-CC-:B-1----:R-:W-:Y:S02]  /*0d50*/  SHF.R.U64 R13, R8, R10.reuse, R5.reuse ;  /* 0x0000000a080d7219 */ /* 0x182fe40000001205 */
[----:B------:R-:W-:-:S04]  /*0d60*/  SHF.R.U32.HI R0, RZ, R10, R5 ;  /* 0x0000000aff007219 */ /* 0x000fc80000011605 */
[----:B------:R-:W1:Y:S01]  /*0d70*/  LDC R14, c[0x0][0x648] ;  /* 0x00019200ff0e7b82 */ /* 0x000e620000000800 */
[-CC-:B--2---:R-:W-:Y:S02]  /*0d80*/  SHF.R.U64 R27, R13, R11.reuse, R0.reuse ;  /* 0x0000000b0d1b7219 */ /* 0x184fe40000001200 */
[----:B------:R-:W-:-:S05]  /*0d90*/  SHF.R.U32.HI R5, RZ, R11, R0 ;  /* 0x0000000bff057219 */ /* 0x000fca0000011600 */
[----:B------:R-:W2:Y:S01]  /*0da0*/  LDC R26, c[0x0][0x638] ;  /* 0x00018e00ff1a7b82 */ /* 0x000ea20000000800 */
[-CC-:B---3--:R-:W-:Y:S02]  /*0db0*/  SHF.R.U64 R24, R27, R12.reuse, R5.reuse ;  /* 0x0000000c1b187219 */ /* 0x188fe40000001205 */
[-C--:B------:R-:W-:Y:S02]  /*0dc0*/  SHF.L.U32 R0, R9, R12.reuse, RZ ;  /* 0x0000000c09007219 */ /* 0x080fe400000006ff */
[----:B------:R-:W-:Y:S01]  /*0dd0*/  SHF.R.U32.HI R5, RZ, R12, R5 ;  /* 0x0000000cff057219 */ /* 0x000fe20000011605 */
[----:B------:R-:W-:Y:S01]  /*0de0*/  IMAD.MOV.U32 R4, RZ, RZ, R24 ;  /* 0x000000ffff047224 */ /* 0x000fe200078e0018 */
[----:B------:R-:W-:Y:S01]  /*0df0*/  LOP3.LUT R10, RZ, R0, RZ, 0x33, !PT ;  /* 0x00000000ff0a7212 */ /* 0x000fe200078e33ff */
[----:B------:R-:W3:Y:S01]  /*0e00*/  LDC R25, c[0x0][0x610] ;  /* 0x00018400ff197b82 */ /* 0x000ee20000000800 */
[----:B------:R-:W-:Y:S05]  /*0e10*/  @!P0 BRA `(.L_x_11) ;  /* 0x0000000000288947 */ /* 0x000fea0003800000 */
[----:B------:R-:W4:Y:S02]  /*0e20*/  LDC R9, c[0x0][0x64c] ;  /* 0x00019300ff097b82 */ /* 0x000f240000000800 */
[----:B----4-:R-:W-:-:S05]  /*0e30*/  IADD3 R9, P0, R24, R9, RZ ;  /* 0x0000000918097210 */ /* 0x010fca0007f1e0ff */
        /* <DEDUP_REMOVED lines=8> */
.L_x_11:
[----:B-1----:R-:W-:Y:S01]  /*0ec0*/  SHF.R.U64 R4, R4, R14, R5 ;  /* 0x0000000e04047219 */ /* 0x002fe20000001205 */
[----:B0-----:R-:W-:Y:S01]  /*0ed0*/  VIADD R6, R15, 0xffffffff ;  /* 0xffffffff0f067836 */ /* 0x001fe20000000000 */
[----:B------:R-:W-:Y:S01]  /*0ee0*/  SHF.L.U32 R0, R23, R12, RZ ;  /* 0x0000000c17007219 */ /* 0x000fe200000006ff */
[----:B------:R-:W-:Y:S01]  /*0ef0*/  IMAD.MOV.U32 R23, RZ, RZ, R28 ;  /* 0x000000ffff177224 */ /* 0x000fe200078e001c */
[----:B------:R-:W-:Y:S01]  /*0f00*/  LOP3.LUT R5, R27, R10, RZ, 0xc0, !PT ;  /* 0x0000000a1b057212 */ /* 0x000fe200078ec0ff */
[----:B------:R-:W-:Y:S01]  /*0f10*/  IMAD.MOV R7, RZ, RZ, -R4 ;  /* 0x000000ffff077224 */ /* 0x000fe200078e0a04 */
[----:B------:R-:W-:Y:S02]  /*0f20*/  SEL R3, R3, R30, !P1 ;  /* 0x0000001e03037207 */ /* 0x000fe40004800000 */
[----:B------:R-:W-:Y:S01]  /*0f30*/  LOP3.LUT R6, R13, R6, RZ, 0xc0, !PT ;  /* 0x000000060d067212 */ /* 0x000fe200078ec0ff */
[----:B------:R-:W-:Y:S02]  /*0f40*/  IMAD R4, R0, R4, R5 ;  /* 0x0000000400047224 */ /* 0x000fe400078e0205 */
[----:B--2---:R-:W-:-:S02]  /*0f50*/  IMAD R0, R7, R26, R24 ;  /* 0x0000001a07007224 */ /* 0x004fc400078e0218 */
[----:B---3--:R-:W-:Y:S02]  /*0f60*/  IMAD R3, R4, R25, R3 ;  /* 0x0000001904037224 */ /* 0x008fe400078e0203 */
[----:B------:R-:W-:Y:S02]  /*0f70*/  IMAD.MOV.U32 R5, RZ, RZ, 0x1 ;  /* 0x00000001ff057424 */ /* 0x000fe400078e00ff */
[----:B------:R-:W-:-:S03]  /*0f80*/  IMAD R4, R0, R15, R6 ;  /* 0x0000000f00047224 */ /* 0x000fc600078e0206 */
[----:B------:R-:W-:Y:S02]  /*0f90*/  PRMT R0, R5, 0x7610, R0 ;  /* 0x0000761005007816 */ /* 0x000fe40000000000 */
[----:B------:R-:W-:Y:S02]  /*0fa0*/  SEL R5, R4, R3, !P1 ;  /* 0x0000000304057207 */ /* 0x000fe40004800000 */
[----:B------:R-:W-:-:S03]  /*0fb0*/  SEL R3, R3, R4, !P1 ;  /* 0x0000000403037207 */ /* 0x000fc60004800000 */
[----:B------:R0:W-:Y:S04]  /*0fc0*/  STL [R1], R5 ;  /* 0x0000000501007387 */ /* 0x0001e80000100800 */
[----:B------:R0:W-:Y:S02]  /*0fd0*/  STL [R1+0x4], R3 ;  /* 0x0000040301007387 */ /* 0x0001e40000100800 */
.L_x_9:
[----:B------:R-:W-:-:S08]  /*0fe0*/  NOP ;  /* 0x0000000000007918 */ /* 0x000fd00000000000 */
[----:B------:R-:W1:Y:S02]  /*0ff0*/  USETMAXREG.TRY_ALLOC.CTAPOOL UP0, 0xe8 ;  /* 0x000000e8000079c8 */ /* 0x000e640008000600 */
[----:B-1----:R-:W-:-:S13]  /*1000*/  PLOP3.LUT P0, PT, PT, PT, UP0, 0x80, 0x0 ;  /* 0x000000000000781c */ /* 0x002fda0003f0f008 */
[----:B------:R-:W-:Y:S05]  /*1010*/  @!P0 BRA `(.L_x_9) ;  /* 0xfffffffc00f08947 */ /* 0x000fea000383ffff */
[----:B------:R-:W-:Y:S01]  /*1020*/  ULDC.64 UR4, c[0x0][0x598] ;  /* 0x0001660000047ab9 */ /* 0x000fe20000000a00 */
[----:B------:R-:W-:Y:S01]  /*1030*/  ULDC.64 UR36, c[0x0][0x208] ;  /* 0x0000820000247ab9 */ /* 0x000fe20000000a00 */
[----:B------:R-:W-:-:S04]  /*1040*/  ISETP.NE.U32.AND P0, PT, RZ, UR4, PT ;  /* 0x00000004ff007c0c */ /* 0x000fc8000bf05070 */
[----:B------:R-:W-:-:S13]  /*1050*/  ISETP.NE.AND.EX P0, PT, RZ, UR5, PT, P0 ;  /* 0x00000005ff007c0c */ /* 0x000fda000bf05300 */
[----:B------:R-:W-:Y:S05]  /*1060*/  @!P0 BRA `(.L_x_12) ;  /* 0x00000000001c8947 */ /* 0x000fea0003800000 */
[----:B0-----:R-:W0:Y:S02]  /*1070*/  LDC.64 R4, c[0x0][0x598] ;  /* 0x00016600ff047b82 */ /* 0x001e240000000a00 */
[----:B0-----:R-:W2:Y:S02]  /*1080*/  LDG.E.64 R4, desc[UR36][R4.64] ;  /* 0x0000002404047981 */ /* 0x001ea4000c1e1b00 */
[----:B--2---:R-:W-:-:S04]  /*1090*/  ISETP.NE.U32.AND P0, PT, R4, RZ, PT ;  /* 0x000000ff0400720c */ /* 0x004fc80003f05070 */
[----:B------:R-:W-:-:S13]  /*10a0*/  ISETP.NE.AND.EX P0, PT, R5, RZ, PT, P0 ;  /* 0x000000ff0500720c */ /* 0x000fda0003f05300 */
[----:B------:R-:W-:Y:S05]  /*10b0*/  @!P0 BRA `(.L_x_12) ;  /* 0x0000000000088947 */ /* 0x000fea0003800000 */
[----:B------:R0:W5:Y:S01]  /*10c0*/  LD.E R217, desc[UR36][R4.64] ;  /* 0x0000002404d97980 */ /* 0x000162000c101900 */
[----:B------:R-:W-:Y:S05]  /*10d0*/  BRA `(.L_x_13) ;  /* 0x0000000000247947 */ /* 0x000fea0003800000 */
.L_x_12:
[----:B------:R-:W-:Y:S02]  /*10e0*/  ULDC.64 UR4, c[0x0][0x588] ;  /* 0x0001620000047ab9 */ /* 0x000fe40000000a00 */
[----:B------:R-:W-:-:S04]  /*10f0*/  ISETP.NE.U32.AND P0, PT, RZ, UR4, PT ;  /* 0x00000004ff007c0c */ /* 0x000fc8000bf05070 */
[----:B------:R-:W-:-:S13]  /*1100*/  ISETP.NE.AND.EX P0, PT, RZ, UR5, PT, P0 ;  /* 0x00000005ff007c0c */ /* 0x000fda000bf05300 */
[----:B------:R-:W-:Y:S05]  /*1110*/  @!P0 BRA `(.L_x_14) ;  /* 0x00000000000c8947 */ /* 0x000fea0003800000 */
[----:B0-----:R-:W0:Y:S02]  /*1120*/  LDC.64 R4, c[0x0][0x588] ;  /* 0x00016200ff047b82 */ /* 0x001e240000000a00 */
[----:B0-----:R1:W5:Y:S01]  /*1130*/  LDG.E R217, desc[UR36][R4.64] ;  /* 0x0000002404d97981 */ /* 0x001362000c1e1900 */
[----:B------:R-:W-:Y:S05]  /*1140*/  BRA `(.L_x_13) ;  /* 0x0000000000087947 */ /* 0x000fea0003800000 */
.L_x_14:
[----:B------:R-:W-:Y:S02]  /*1150*/  ULDC UR4, c[0x0][0x580] ;  /* 0x0001600000047ab9 */ /* 0x000fe40000000800 */
[----:B------:R-:W-:-:S07]  /*1160*/  IMAD.U32 R217, RZ, RZ, UR4 ;  /* 0x00000004ffd97e24 */ /* 0x000fce000f8e00ff */
.L_x_13:
[----:B------:R-:W-:Y:S02]  /*1170*/  ULDC.64 UR4, c[0x0][0x5a0] ;  /* 0x0001680000047ab9 */ /* 0x000fe40000000a00 */
[----:B------:R-:W-:-:S04]  /*1180*/  ISETP.NE.U32.AND P0, PT, RZ, UR4, PT ;  /* 0x00000004ff007c0c */ /* 0x000fc8000bf05070 */
[----:B------:R-:W-:-:S13]  /*1190*/  ISETP.NE.AND.EX P0, PT, RZ, UR5, PT, P0 ;  /* 0x00000005ff007c0c */ /* 0x000fda000bf05300 */
[----:B------:R-:W-:Y:S05]  /*11a0*/  @!P0 BRA `(.L_x_15) ;  /* 0x00000000001c8947 */ /* 0x000fea0003800000 */
[----:B01----:R-:W0:Y:S02]  /*11b0*/  LDC.64 R4, c[0x0][0x5a0] ;  /* 0x00016800ff047b82 */ /* 0x003e240000000a00 */
[----:B0-----:R-:W2:Y:S02]  /*11c0*/  LDG.E.64 R4, desc[UR36][R4.64] ;  /* 0x0000002404047981 */ /* 0x001ea4000c1e1b00 */
[----:B--2---:R-:W-:-:S04]  /*11d0*/  ISETP.NE.U32.AND P0, PT, R4, RZ, PT ;  /* 0x000000ff0400720c */ /* 0x004fc80003f05070 */
[----:B------:R-:W-:-:S13]  /*11e0*/  ISETP.NE.AND.EX P0, PT, R5, RZ, PT, P0 ;  /* 0x000000ff0500720c */ /* 0x000fda0003f05300 */
[----:B------:R-:W-:Y:S05]  /*11f0*/  @!P0 BRA `(.L_x_15) ;  /* 0x0000000000088947 */ /* 0x000fea0003800000 */
[----:B------:R0:W5:Y:S01]  /*1200*/  LD.E R216, desc[UR36][R4.64] ;  /* 0x0000002404d87980 */ /* 0x000162000c101900 */
[----:B------:R-:W-:Y:S05]  /*1210*/  BRA `(.L_x_16) ;  /* 0x0000000000247947 */ /* 0x000fea0003800000 */
.L_x_15:
[----:B------:R-:W-:Y:S02]  /*1220*/  ULDC.64 UR4, c[0x0][0x590] ;  /* 0x0001640000047ab9 */ /* 0x000fe40000000a00 */
[----:B------:R-:W-:-:S04]  /*1230*/  ISETP.NE.U32.AND P0, PT, RZ, UR4, PT ;  /* 0x00000004ff007c0c */ /* 0x000fc8000bf05070 */
[----:B------:R-:W-:-:S13]  /*1240*/  ISETP.NE.AND.EX P0, PT, RZ, UR5, PT, P0 ;  /* 0x00000005ff007c0c */ /* 0x000fda000bf05300 */
[----:B------:R-:W-:Y:S05]  /*1250*/  @!P0 BRA `(.L_x_17) ;  /* 0x00000000000c8947 */ /* 0x000fea0003800000 */
[----:B01----:R-:W0:Y:S02]  /*1260*/  LDC.64 R4, c[0x0][0x590] ;  /* 0x00016400ff047b82 */ /* 0x003e240000000a00 */
[----:B0-----:R1:W5:Y:S01]  /*1270*/  LDG.E R216, desc[UR36][R4.64] ;  /* 0x0000002404d87981 */ /* 0x001362000c1e1900 */
[----:B------:R-:W-:Y:S05]  /*1280*/  BRA `(.L_x_16) ;  /* 0x0000000000087947 */ /* 0x000fea0003800000 */
.L_x_17:
[----:B------:R-:W-:Y:S02]  /*1290*/  ULDC UR4, c[0x0][0x584] ;  /* 0x0001610000047ab9 */ /* 0x000fe40000000800 */
[----:B------:R-:W-:-:S07]  /*12a0*/  IMAD.U32 R216, RZ, RZ, UR4 ;  /* 0x00000004ffd87e24 */ /* 0x000fce000f8e00ff */
.L_x_16:
[----:B------:R-:W-:-:S13]  /*12b0*/  LOP3.LUT P0, RZ, R0, 0xff, RZ, 0xc0, !PT ;  /* 0x000000ff00ff7812 */ /* 0x000fda000780c0ff */
[----:B------:R-:W-:Y:S05]  /*12c0*/  @!P0 EXIT ;  /* 0x000000000000894d */ /* 0x000fea0003800000 */
[----:B------:R-:W-:Y:S01]  /*12d0*/  ULDC UR4, c[0x0][0x28c] ;  /* 0x0000a30000047ab9 */ /* 0x000fe20000000800 */
[----:B------:R-:W-:Y:S01]  /*12e0*/  UMOV UR38, URZ ;  /* 0x0000003f00267c82 */ /* 0x000fe20008000000 */
[----:B------:R-:W-:Y:S01]  /*12f0*/  UIADD3 UR4, UR4, 0x3f, URZ ;  /* 0x0000003f04047890 */ /* 0x000fe2000fffe03f */
[----:B------:R-:W-:-:S03]  /*1300*/  UMOV UR39, URZ ;  /* 0x0000003f00277c82 */ /* 0x000fc60008000000 */
[----:B------:R-:W-:-:S04]  /*1310*/  USHF.R.S32.HI UR5, URZ, 0x1f, UR4 ;  /* 0x0000001f3f057899 */ /* 0x000fc80008011404 */
[----:B------:R-:W-:-:S04]  /*1320*/  ULEA.HI UR5, UR5, UR4, URZ, 0x6 ;  /* 0x0000000405057291 */ /* 0x000fc8000f8f303f */
[----:B------:R-:W-:-:S12]  /*1330*/  USHF.R.S32.HI UR40, URZ, 0x6, UR5 ;  /* 0x000000063f287899 */ /* 0x000fd80008011405 */
.L_x_425:
[----:B------:R-:W-:Y:S01]  /*1340*/  LOP3.LUT R0, R18, 0x80, RZ, 0xc0, !PT ;  /* 0x0000008012007812 */ /* 0x000fe200078ec0ff */
[----:B------:R-:W2:Y:S01]  /*1350*/  S2UR UR7, SR_CgaCtaId ;  /* 0x00000000000779c3 */ /* 0x000ea20000008800 */
[----:B------:R-:W-:Y:S02]  /*1360*/  UMOV UR6, 0x400 ;  /* 0x0000040000067882 */ /* 0x000fe40000000000 */
[----:B------:R-:W-:-:S06]  /*1370*/  SHF.R.U32.HI R0, RZ, 0x7, R0 ;  /* 0x00000007ff007819 */ /* 0x000fcc0000011600 */
[----:B---3--:R-:W3:Y:S01]  /*1380*/  SHFL.IDX PT, R0, R0, RZ, 0x1f ;  /* 0x00001fff00007589 */ /* 0x008ee200000e0000 */
[----:B--2---:R-:W-:Y:S01]  /*1390*/  ULEA UR6, UR7, UR6, 0x18 ;  /* 0x0000000607067291 */ /* 0x004fe2000f8ec03f */
[----:B---3--:R-:W-:-:S13]  /*13a0*/  R2UR UR4, R0 ;  /* 0x00000000000472ca */ /* 0x008fda00000e0000 */
[----:B------:R-:W-:-:S04]  /*13b0*/  ULEA.HI UR5, UR4, UR4, URZ, 0x1 ;  /* 0x0000000404057291 */ /* 0x000fc8000f8f083f */
[----:B------:R-:W-:-:S04]  /*13c0*/  ULOP3.LUT UR5, UR5, 0xffffe, URZ, 0xc0, !UPT ;  /* 0x000ffffe05057892 */ /* 0x000fc8000f8ec03f */
[----:B------:R-:W-:-:S03]  /*13d0*/  UIADD3 UR5, UR4, -UR5, URZ ;  /* 0x8000000504057290 */ /* 0x000fc6000fffe03f */
[----:B------:R-:W-:Y:S01]  /*13e0*/  ULDC UR4, c[0x0][0x28c] ;  /* 0x0000a30000047ab9 */ /* 0x000fe20000000800 */
[----:B------:R-:W-:Y:S01]  /*13f0*/  ULEA UR5, UR5, UR6, 0xc ;  /* 0x0000000605057291 */ /* 0x000fe2000f8e603f */
[----:B------:R-:W-:-:S03]  /*1400*/  ISETP.LT.AND P0, PT, RZ, UR4, PT ;  /* 0x00000004ff007c0c */ /* 0x000fc6000bf01270 */
[----:B------:R-:W-:-:S04]  /*1410*/  UIADD3 UR5, UR5, 0x180, URZ ;  /* 0x0000018005057890 */ /* 0x000fc8000fffe03f */
[----:B------:R-:W-:-:S04]  /*1420*/  USHF.R.U32.HI UR5, URZ, 0x4, UR5 ;  /* 0x000000043f057899 */ /* 0x000fc80008011605 */
[----:B------:R-:W-:-:S04]  /*1430*/  ULOP3.LUT UR5, UR5, 0x3fff, URZ, 0xc0, !UPT ;  /* 0x00003fff05057892 */ /* 0x000fc8000f8ec03f */
[----:B------:R-:W-:Y:S01]  /*1440*/  ULOP3.LUT UR41, UR5, 0x10000, URZ, 0xfc, !UPT ;  /* 0x0001000005297892 */ /* 0x000fe2000f8efc3f */
[----:B-1--4-:R-:W-:Y:S11]  /*1450*/  @P0 BRA `(.L_x_18) ;  /* 0x0000000000400947 */ /* 0x012ff60003800000 */
[----:B------:R-:W-:Y:S01]  /*1460*/  MOV R0, 0x0 ;  /* 0x0000000000007802 */ /* 0x000fe20000000f00 */
[----:B------:R-:W-:Y:S01]  /*1470*/  ULDC.64 UR4, c[0x4][0x68] ;  /* 0x01001a0000047ab9 */ /* 0x000fe20000000a00 */
[----:B------:R-:W-:Y:S01]  /*1480*/  ULDC.64 UR6, c[0x4][0x8] ;  /* 0x0100020000067ab9 */ /* 0x000fe20000000a00 */
[----:B01----:R-:W-:Y:S01]  /*1490*/  IMAD.U32 R4, RZ, RZ, UR4 ;  /* 0x00000004ff047e24 */ /* 0x003fe2000f8e00ff */
[----:B------:R0:W1:Y:S01]  /*14a0*/  LDC.64 R14, c[0x4][R0] ;  /* 0x01000000000e7b82 */ /* 0x0000620000000a00 */
[----:B------:R-:W-:Y:S01]  /*14b0*/  IMAD.U32 R5, RZ, RZ, UR5 ;  /* 0x00000005ff057e24 */ /* 0x000fe2000f8e00ff */
[----:B------:R-:W-:Y:S01]  /*14c0*/  ULDC.64 UR4, c[0x4][0x70] ;  /* 0x01001c0000047ab9 */ /* 0x000fe20000000a00 */
[----:B------:R-:W-:Y:S02]  /*14d0*/  IMAD.U32 R10, RZ, RZ, UR6 ;  /* 0x00000006ff0a7e24 */ /* 0x000fe4000f8e00ff */
[----:B------:R-:W-:Y:S02]  /*14e0*/  IMAD.U32 R6, RZ, RZ, UR4 ;  /* 0x00000004ff067e24 */ /* 0x000fe4000f8e00ff */
[----:B------:R-:W-:-:S02]  /*14f0*/  IMAD.U32 R7, RZ, RZ, UR5 ;  /* 0x00000005ff077e24 */ /* 0x000fc4000f8e00ff */
[----:B------:R-:W-:Y:S02]  /*1500*/  IMAD.U32 R11, RZ, RZ, UR7 ;  /* 0x00000007ff0b7e24 */ /* 0x000fe4000f8e00ff */
[----:B------:R-:W-:Y:S02]  /*1510*/  IMAD.MOV.U32 R8, RZ, RZ, 0x1e1 ;  /* 0x000001e1ff087424 */ /* 0x000fe400078e00ff */
[----:B------:R-:W-:Y:S02]  /*1520*/  IMAD.MOV.U32 R12, RZ, RZ, 0x1 ;  /* 0x00000001ff0c7424 */ /* 0x000fe400078e00ff */
[----:B0-----:R-:W-:-:S07]  /*1530*/  IMAD.MOV.U32 R13, RZ, RZ, RZ ;  /* 0x000000ffff0d7224 */ /* 0x001fce00078e00ff */
[----:B------:R-:W-:-:S07]  /*1540*/  LEPC R20, `(.L_x_18) ;  /* 0x000000001014794e */ /* 0x000fce0000000000 */
[----:B-1---5:R-:W-:Y:S05]  /*1550*/  CALL.ABS.NOINC R14 ;  /* 0x000000000e007343 */ /* 0x022fea0003c00000 */
.L_x_18:
[----:B------:R-:W-:-:S04]  /*1560*/  LOP3.LUT R0, R19, 0x1, RZ, 0xfc, !PT ;  /* 0x0000000113007812 */ /* 0x000fc800078efcff */
[----:B------:R-:W-:-:S13]  /*1570*/  ISETP.NE.AND P0, PT, R0, 0x3, PT ;  /* 0x000000030000780c */ /* 0x000fda0003f05270 */
[----:B------:R-:W-:Y:S05]  /*1580*/  @!P0 BRA `(.L_x_19) ;  /* 0x0000000000048947 */ /* 0x000fea0003800000 */
[----:B------:R-:W-:Y:S01]  /*1590*/  BPT.TRAP 0x1 ;  /* 0x000000040000795c */ /* 0x000fe20000300000 */
.L_x_19:
[----:B------:R-:W2:Y:S01]  /*15a0*/  S2UR UR5, SR_CgaCtaId ;  /* 0x00000000000579c3 */ /* 0x000ea20000008800 */
[----:B------:R-:W-:Y:S01]  /*15b0*/  UMOV UR4, 0x400 ;  /* 0x0000040000047882 */ /* 0x000fe20000000000 */
[----:B------:R-:W-:Y:S02]  /*15c0*/  IMAD.U32 R0, RZ, RZ, UR38 ;  /* 0x00000026ff007e24 */ /* 0x000fe4000f8e00ff */
[----:B0-----:R-:W-:-:S03]  /*15d0*/  IMAD.U32 R3, RZ, RZ, UR39 ;  /* 0x00000027ff037e24 */ /* 0x001fc6000f8e00ff */
[----:B------:R-:W-:Y:S01]  /*15e0*/  SHF.L.U32 R0, R0, 0x1f, RZ ;  /* 0x0000001f00007819 */ /* 0x000fe200000006ff */
[----:B--2---:R-:W-:-:S06]  /*15f0*/  ULEA UR4, UR5, UR4, 0x18 ;  /* 0x0000000405047291 */ /* 0x004fcc000f8ec03f */
[----:B------:R-:W-:-:S04]  /*1600*/  IMAD.U32 R6, RZ, RZ, UR4 ;  /* 0x00000004ff067e24 */ /* 0x000fc8000f8e00ff */
[----:B------:R-:W-:-:S04]  /*1610*/  IMAD R3, R3, 0x8, R6 ;  /* 0x0000000803037824 */ /* 0x000fc800078e0206 */
[----:B------:R0:W2:Y:S01]  /*1620*/  SYNCS.PHASECHK.TRANS64.TRYWAIT P1, [R3+URZ], R0 ;  /* 0x00000000030075a7 */ /* 0x0000a2000802017f */
[----:B------:R-:W-:Y:S05]  /*1630*/  @!P0 BRA `(.L_x_20) ;  /* 0x0000000000048947 */ /* 0x000fea0003800000 */
[----:B------:R-:W-:Y:S01]  /*1640*/  BPT.TRAP 0x1 ;  /* 0x000000040000795c */ /* 0x000fe20000300000 */
.L_x_20:
[----:B--2---:R-:W-:Y:S05]  /*1650*/  @P1 BRA `(.L_x_21) ;  /* 0x0000000000081947 */ /* 0x004fea0003800000 */
[----:B------:R-:W2:Y:S02]  /*1660*/  SYNCS.PHASECHK.TRANS64.TRYWAIT P1, [R3+URZ], R0 ;  /* 0x00000000030075a7 */ /* 0x000ea4000802017f */
[----:B--2---:R-:W-:Y:S05]  /*1670*/  @!P1 BRA `(.L_x_22) ;  /* 0x000000bc00b49947 */ /* 0x004fea0003800000 */
.L_x_21:
[----:B------:R-:W-:-:S04]  /*1680*/  UISETP.LT.AND UP0, UPT, UR40, 0x1, UPT ;  /* 0x000000012800788c */ /* 0x000fc8000bf01270 */
[----:B------:R-:W-:-:S06]  /*1690*/  USEL UR4, UR40, 0x1, UP0 ;  /* 0x0000000128047887 */ /* 0x000fcc0008000000 */
[----:B0-2---:R-:W-:Y:S01]  /*16a0*/  IMAD.U32 R0, RZ, RZ, UR4 ;  /* 0x00000004ff007e24 */ /* 0x005fe2000f8e00ff */
[----:B------:R-:W-:Y:S05]  /*16b0*/  WARPSYNC.ALL ;  /* 0x0000000000007948 */ /* 0x000fea0003800000 */
[----:B------:R-:W-:-:S04]  /*16c0*/  IADD3 R0, -R0, UR40, RZ ;  /* 0x0000002800007c10 */ /* 0x000fc8000fffe1ff */
[----:B------:R-:W-:Y:S02]  /*16d0*/  ISETP.GE.AND P1, PT, R0, 0x1, PT ;  /* 0x000000010000780c */ /* 0x000fe40003f26270 */
[----:B------:R-:W-:Y:S01]  /*16e0*/  R2UR UR4, R6 ;  /* 0x00000000060472ca */ /* 0x000fe200000e0000 */
[----:B------:R-:W-:Y:S01]  /*16f0*/  UIMAD UR5, UR39, 0x300, UR41 ;  /* 0x00000300270578a4 */ /* 0x000fe2000f8e0229 */
[----:B------:R-:W-:Y:S01]  /*1700*/  WARPGROUP.ARRIVE ;  /* 0x00000000000079c5 */ /* 0x000fe20000000000 */
[----:B------:R-:W-:Y:S01]  /*1710*/  UMOV UR9, 0x80000020 ;  /* 0x8000002000097882 */ /* 0x000fe20000000000 */
[----:B------:R-:W-:-:S04]  /*1720*/  UMOV UR11, 0x80000020 ;  /* 0x80000020000b7882 */ /* 0x000fc80000000000 */
[----:B------:R-:W-:-:S05]  /*1730*/  UMOV UR8, UR5 ;  /* 0x0000000500087c82 */ /* 0x000fca0008000000 */
[----:B------:R-:W-:-:S04]  /*1740*/  UIADD3 UR4, UR4, 0x1b180, URZ ;  /* 0x0001b18004047890 */ /* 0x000fc8000fffe03f */
[----:B------:R-:W-:-:S04]  /*1750*/  USHF.R.U32.HI UR4, URZ, 0x4, UR4 ;  /* 0x000000043f047899 */ /* 0x000fc80008011604 */
[----:B------:R-:W-:-:S04]  /*1760*/  ULOP3.LUT UR4, UR4, 0x3fff, URZ, 0xc0, !UPT ;  /* 0x00003fff04047892 */ /* 0x000fc8000f8ec03f */
[----:B------:R-:W-:-:S04]  /*1770*/  ULOP3.LUT UR4, UR4, 0x10000, URZ, 0xfc, !UPT ;  /* 0x0001000004047892 */ /* 0x000fc8000f8efc3f */
[----:B------:R-:W-:-:S07]  /*1780*/  UIMAD UR6, UR39, 0x300, UR4 ;  /* 0x00000300270678a4 */ /* 0x000fce000f8e0204 */
[----:B------:R-:W-:Y:S02]  /*1790*/  UMOV UR10, UR6 ;  /* 0x00000006000a7c82 */ /* 0x000fe40008000000 */
[----:B------:R-:W-:Y:S01]  /*17a0*/  IGMMA.64x192x32.S8.S8 R120, gdesc[UR8], RZ, !UPT, gsb0 ;  /* 0x04e00000087879f1 */ /* 0x000fe2000c0410ff */
[----:B------:R-:W-:Y:S01]  /*17b0*/  UIADD3 UR8, UR5, 0x200, URZ ;  /* 0x0000020005087890 */ /* 0x000fe2000fffe03f */
[----:B------:R-:W-:Y:S01]  /*17c0*/  UMOV UR9, 0x80000020 ;  /* 0x8000002000097882 */ /* 0x000fe20000000000 */
[----:B------:R-:W-:Y:S02]  /*17d0*/  WARPGROUP.DEPBAR.LE gsb0, 0x0 ;  /* 0x00008000000079c5 */ /* 0x000fe40000010000 */
[----:B------:R-:W-:-:S06]  /*17e0*/  WARPGROUP.ARRIVE ;  /* 0x00000000000079c5 */ /* 0x000fcc0000000000 */
[----:B------:R-:W-:Y:S01]  /*17f0*/  IGMMA.64x192x32.S8.S8 R24, gdesc[UR8], RZ, !UPT, gsb0 ;  /* 0x04e00000081879f1 */ /* 0x000fe2000c0410ff */
[----:B------:R-:W-:Y:S02]  /*1800*/  UIADD3 UR8, UR5, 0x2, URZ ;  /* 0x0000000205087890 */ /* 0x000fe4000fffe03f */
[----:B------:R-:W-:Y:S01]  /*1810*/  UIADD3 UR10, UR6, 0x2, URZ ;  /* 0x00000002060a7890 */ /* 0x000fe2000fffe03f */
[----:B------:R-:W-:Y:S01]  /*1820*/  UMOV UR9, 0x80000020 ;  /* 0x8000002000097882 */ /* 0x000fe20000000000 */
[----:B------:R-:W-:Y:S01]  /*1830*/  UMOV UR11, 0x80000020 ;  /* 0x80000020000b7882 */ /* 0x000fe20000000000 */
[----:B------:R-:W-:Y:S02]  /*1840*/  WARPGROUP.DEPBAR.LE gsb0, 0x0 ;  /* 0x00008000000079c5 */ /* 0x000fe40000010000 */
[----:B------:R-:W-:-:S06]  /*1850*/  WARPGROUP.ARRIVE ;  /* 0x00000000000079c5 */ /* 0x000fcc0000000000 */
[----:B------:R-:W-:Y:S01]  /*1860*/  IGMMA.64x192x32.S8.S8 R120, gdesc[UR8], R120, gsb0 ;  /* 0x04e00000087879f1 */ /* 0x000fe20008041078 */
[----:B------:R-:W-:Y:S01]  /*1870*/  UIADD3 UR8, UR5, 0x202, URZ ;  /* 0x0000020205087890 */ /* 0x000fe2000fffe03f */
[----:B------:R-:W-:Y:S01]  /*1880*/  UMOV UR9, 0x80000020 ;  /* 0x8000002000097882 */ /* 0x000fe20000000000 */
[----:B------:R-:W-:Y:S02]  /*1890*/  WARPGROUP.DEPBAR.LE gsb0, 0x0 ;  /* 0x00008000000079c5 */ /* 0x000fe40000010000 */
[----:B------:R-:W-:-:S06]  /*18a0*/  WARPGROUP.ARRIVE ;  /* 0x00000000000079c5 */ /* 0x000fcc0000000000 */
[----:B------:R-:W-:Y:S03]  /*18b0*/  IGMMA.64x192x32.S8.S8 R24, gdesc[UR8], R24, gsb0 ;  /* 0x04e00000081879f1 */ /* 0x000fe60008041018 */
[----:B------:R-:W-:Y:S02]  /*18c0*/  WARPGROUP.DEPBAR.LE gsb0, 0x0 ;  /* 0x00008000000079c5 */ /* 0x000fe40000010000 */
[----:B------:R-:W-:Y:S05]  /*18d0*/  @!P1 BRA `(.L_x_23) ;  /* 0x0000000400189947 */ /* 0x000fea0003800000 */
[----:B------:R-:W-:Y:S02]  /*18e0*/  UIADD3 UR5, UR39, 0x1, URZ ;  /* 0x0000000127057890 */ /* 0x000fe4000fffe03f */
[----:B------:R-:W-:Y:S02]  /*18f0*/  IMAD.U32 R3, RZ, RZ, UR39 ;  /* 0x00000027ff037e24 */ /* 0x000fe4000f8e00ff */
[----:B------:R-:W-:-:S04]  /*1900*/  UISETP.NE.AND UP0, UPT, UR5, 0x9, UPT ;  /* 0x000000090500788c */ /* 0x000fc8000bf05270 */
[----:B------:R-:W-:Y:S02]  /*1910*/  USEL UR6, URZ, 0x1, UP0 ;  /* 0x000000013f067887 */ /* 0x000fe40008000000 */
[----:B------:R-:W-:Y:S02]  /*1920*/  USEL UR5, UR5, URZ, UP0 ;  /* 0x0000003f05057287 */ /* 0x000fe40008000000 */
[----:B------:R-:W-:-:S06]  /*1930*/  ULOP3.LUT UR6, UR38, UR6, URZ, 0x3c, !UPT ;  /* 0x0000000626067292 */ /* 0x000fcc000f8e3c3f */
[----:B------:R-:W-:-:S07]  /*1940*/  IMAD.U32 R7, RZ, RZ, UR6 ;  /* 0x00000006ff077e24 */ /* 0x000fce000f8e00ff */
.L_x_30:
[----:B------:R-:W-:Y:S05]  /*1950*/  @!P0 BRA `(.L_x_24) ;  /* 0x0000000000048947 */ /* 0x000fea0003800000 */
[----:B------:R-:W-:Y:S01]  /*1960*/  BPT.TRAP 0x1 ;  /* 0x000000040000795c */ /* 0x000fe20000300000 */
.L_x_24:
[----:B------:R-:W0:Y:S01]  /*1970*/  S2UR UR7, SR_CgaCtaId ;  /* 0x00000000000779c3 */ /* 0x000e220000008800 */
[----:B------:R-:W-:Y:S01]  /*1980*/  UMOV UR6, 0x400 ;  /* 0x0000040000067882 */ /* 0x000fe20000000000 */
[----:B-1----:R-:W-:Y:S01]  /*1990*/  IMAD.U32 R5, RZ, RZ, UR5 ;  /* 0x00000005ff057e24 */ /* 0x002fe2000f8e00ff */
[----:B------:R-:W-:Y:S01]  /*19a0*/  SHF.L.U32 R4, R7, 0x1f, RZ ;  /* 0x0000001f07047819 */ /* 0x000fe200000006ff */
[----:B0-----:R-:W-:-:S06]  /*19b0*/  ULEA UR6, UR7, UR6, 0x18 ;  /* 0x0000000607067291 */ /* 0x001fcc000f8ec03f */
[----:B------:R-:W-:-:S04]  /*19c0*/  IMAD.U32 R6, RZ, RZ, UR6 ;  /* 0x00000006ff067e24 */ /* 0x000fc8000f8e00ff */
[----:B------:R-:W-:-:S04]  /*19d0*/  IMAD R5, R5, 0x8, R6 ;  /* 0x0000000805057824 */ /* 0x000fc800078e0206 */
[----:B------:R0:W1:Y:S01]  /*19e0*/  SYNCS.PHASECHK.TRANS64.TRYWAIT P1, [R5+URZ], R4 ;  /* 0x00000004050075a7 */ /* 0x000062000802017f */
[----:B------:R-:W-:Y:S05]  /*19f0*/  @!P0 BRA `(.L_x_25) ;  /* 0x0000000000048947 */ /* 0x000fea0003800000 */
[----:B------:R-:W-:Y:S01]  /*1a00*/  BPT.TRAP 0x1 ;  /* 0x000000040000795c */ /* 0x000fe20000300000 */
.L_x_25:
[----:B-1----:R-:W-:Y:S05]  /*1a10*/  @P1 BRA `(.L_x_26) ;  /* 0x0000000000081947 */ /* 0x002fea0003800000 */
[----:B------:R-:W1:Y:S02]  /*1a20*/  SYNCS.PHASECHK.TRANS64.TRYWAIT P1, [R5+URZ], R4 ;  /* 0x00000004050075a7 */ /* 0x000e64000802017f */
[----:B-1----:R-:W-:Y:S05]  /*1a30*/  @!P1 BRA `(.L_x_27) ;  /* 0x000000b800d89947 */ /* 0x002fea0003800000 */
.L_x_26:
[----:B------:R-:W-:Y:S01]  /*1a40*/  UIMAD UR6, UR5, 0x300, UR41 ;  /* 0x00000300050678a4 */ /* 0x000fe2000f8e0229 */
[----:B------:R-:W-:Y:S01]  /*1a50*/  WARPGROUP.ARRIVE ;  /* 0x00000000000079c5 */ /* 0x000fe20000000000 */
[----:B------:R-:W-:Y:S01]  /*1a60*/  UIMAD UR7, UR5, 0x300, UR4 ;  /* 0x00000300050778a4 */ /* 0x000fe2000f8e0204 */
[----:B------:R-:W-:Y:S01]  /*1a70*/  UMOV UR9, 0x80000020 ;  /* 0x8000002000097882 */ /* 0x000fe20000000000 */
[----:B------:R-:W-:-:S03]  /*1a80*/  UMOV UR11, 0x80000020 ;  /* 0x80000020000b7882 */ /* 0x000fc60000000000 */
[----:B------:R-:W-:Y:S02]  /*1a90*/  UMOV UR8, UR6 ;  /* 0x0000000600087c82 */ /* 0x000fe40008000000 */
[----:B------:R-:W-:Y:S02]  /*1aa0*/  UMOV UR10, UR7 ;  /* 0x00000007000a7c82 */ /* 0x000fe40008000000 */
[----:B------:R-:W-:Y:S01]  /*1ab0*/  IGMMA.64x192x32.S8.S8 R120, gdesc[UR8], R120, gsb0 ;  /* 0x04e00000087879f1 */ /* 0x000fe20008041078 */
[----:B------:R-:W-:Y:S01]  /*1ac0*/  UIADD3 UR8, UR6, 0x200, URZ ;  /* 0x0000020006087890 */ /* 0x000fe2000fffe03f */
[----:B------:R-:W-:Y:S01]  /*1ad0*/  UMOV UR9, 0x80000020 ;  /* 0x8000002000097882 */ /* 0x000fe20000000000 */
[----:B------:R-:W-:Y:S02]  /*1ae0*/  WARPGROUP.DEPBAR.LE gsb0, 0x0 ;  /* 0x00008000000079c5 */ /* 0x000fe40000010000 */
[----:B------:R-:W-:-:S06]  /*1af0*/  WARPGROUP.ARRIVE ;  /* 0x00000000000079c5 */ /* 0x000fcc0000000000 */
[----:B------:R-:W-:Y:S01]  /*1b00*/  IGMMA.64x192x32.S8.S8 R24, gdesc[UR8], R24, gsb0 ;  /* 0x04e00000081879f1 */ /* 0x000fe20008041018 */
        /* <DEDUP_REMOVED lines=14> */
[----:B------:R-:W-:Y:S01]  /*1bf0*/  BPT.TRAP 0x1 ;  /* 0x000000040000795c */ /* 0x000fe20000300000 */
.L_x_28:
[----:B01----:R-:W2:Y:S01]  /*1c00*/  LDL R5, [R1+0x8] ;  /* 0x0000080001057983 */ /* 0x003ea20000100800 */
[----:B------:R-:W-:-:S13]  /*1c10*/  ISETP.NE.AND P1, PT, R22, RZ, PT ;  /* 0x000000ff1600720c */ /* 0x000fda0003f25270 */
[----:B------:R-:W-:-:S04]  /*1c20*/  @P1 IMAD R4, R3, 0x8, R6 ;  /* 0x0000000803041824 */ /* 0x000fc800078e0206 */
[----:B------:R-:W-:-:S05]  /*1c30*/  @P1 VIADD R4, R4, 0x48 ;  /* 0x0000004804041836 */ /* 0x000fca0000000000 */
[----:B--2---:R-:W-:-:S04]  /*1c40*/  @P1 PRMT R4, R5, 0x654, R4 ;  /* 0x0000065405041816 */ /* 0x004fc80000000004 */
[----:B------:R0:W-:Y:S01]  /*1c50*/  @P1 SYNCS.ARRIVE.TRANS64.RED.A1T0 RZ, [R4+URZ], RZ ;  /* 0x000000ff04ff19a7 */ /* 0x0001e2000810043f */
[----:B------:R-:W-:-:S13]  /*1c60*/  ISETP.GT.U32.AND P1, PT, R19, 0x1, PT ;  /* 0x000000011300780c */ /* 0x000fda0003f24070 */
[----:B0-----:R-:W-:Y:S05]  /*1c70*/  @P1 BRA `(.L_x_29) ;  /* 0x0000000000041947 */ /* 0x001fea0003800000 */
[----:B------:R-:W-:Y:S01]  /*1c80*/  BPT.TRAP 0x1 ;  /* 0x000000040000795c */ /* 0x000fe20000300000 */
.L_x_29:
[----:B------:R-:W-:Y:S01]  /*1c90*/  UIADD3 UR5, UR5, 0x1, URZ ;  /* 0x0000000105057890 */ /* 0x000fe2000fffe03f */
[C---:B------:R-:W-:Y:S01]  /*1ca0*/  ISETP.GT.AND P2, PT, R0.reuse, 0x1, PT ;  /* 0x000000010000780c */ /* 0x040fe20003f44270 */
[----:B------:R-:W-:Y:S02]  /*1cb0*/  VIADD R3, R3, 0x1 ;  /* 0x0000000103037836 */ /* 0x000fe40000000000 */
[----:B------:R-:W-:Y:S01]  /*1cc0*/  UISETP.NE.AND UP0, UPT, UR5, 0x9, UPT ;  /* 0x000000090500788c */ /* 0x000fe2000bf05270 */
[----:B------:R-:W-:Y:S02]  /*1cd0*/  VIADD R0, R0, 0xffffffff ;  /* 0xffffffff00007836 */ /* 0x000fe40000000000 */
[C---:B------:R-:W-:Y:S01]  /*1ce0*/  ISETP.NE.AND P1, PT, R3.reuse, 0x9, PT ;  /* 0x000000090300780c */ /* 0x040fe20003f25270 */
[----:B------:R-:W-:Y:S02]  /*1cf0*/  USEL UR6, URZ, 0x1, UP0 ;  /* 0x000000013f067887 */ /* 0x000fe40008000000 */
[----:B------:R-:W-:Y:S01]  /*1d00*/  USEL UR5, UR5, URZ, UP0 ;  /* 0x0000003f05057287 */ /* 0x000fe20008000000 */
[----:B------:R-:W-:-:S03]  /*1d10*/  SEL R3, R3, RZ, P1 ;  /* 0x000000ff03037207 */ /* 0x000fc60000800000 */
[----:B------:R-:W-:Y:S01]  /*1d20*/  LOP3.LUT R7, R7, UR6, RZ, 0x3c, !PT ;  /* 0x0000000607077c12 */ /* 0x000fe2000f8e3cff */
[----:B------:R-:W-:Y:S07]  /*1d30*/  @P2 BRA `(.L_x_30) ;  /* 0xfffffffc00042947 */ /* 0x000fee000383ffff */
.L_x_23:
[----:B------:R-:W0:Y:S02]  /*1d40*/  LDC R0, c[0x0][0x28c] ;  /* 0x0000a300ff007b82 */ /* 0x000e240000000800 */
[----:B0-----:R-:W-:-:S13]  /*1d50*/  ISETP.GE.AND P1, PT, R0, 0x1, PT ;  /* 0x000000010000780c */ /* 0x001fda0003f26270 */
[----:B------:R-:W-:Y:S05]  /*1d60*/  @!P1 BRA `(.L_x_31) ;  /* 0x0000000000549947 */ /* 0x000fea0003800000 */
[----:B------:R-:W-:Y:S05]  /*1d70*/  @!P0 BRA `(.L_x_32) ;  /* 0x0000000000048947 */ /* 0x000fea0003800000 */
[----:B------:R-:W-:Y:S01]  /*1d80*/  BPT.TRAP 0x1 ;  /* 0x000000040000795c */ /* 0x000fe20000300000 */
.L_x_32:
[----:B------:R-:W-:Y:S01]  /*1d90*/  ISETP.NE.AND P0, PT, R22, RZ, PT ;  /* 0x000000ff1600720c */ /* 0x000fe20003f05270 */
[----:B------:R-:W-:Y:S01]  /*1da0*/  BSSY B0, `(.L_x_33) ;  /* 0x000000f000007945 */ /* 0x000fe20003800000 */
[----:B------:R-:W-:-:S11]  /*1db0*/  ISETP.GT.U32.AND P1, PT, R19, 0x1, PT ;  /* 0x000000011300780c */ /* 0x000fd60003f24070 */
[----:B------:R-:W-:Y:S05]  /*1dc0*/  @!P0 BRA `(.L_x_34) ;  /* 0x0000000000308947 */ /* 0x000fea0003800000 */
[----:B-1----:R-:W2:Y:S01]  /*1dd0*/  LDL R4, [R1+0x8] ;  /* 0x0000080001047983 */ /* 0x002ea20000100800 */
[----:B------:R-:W-:-:S04]  /*1de0*/  UISETP.LT.AND UP0, UPT, UR40, 0x1, UPT ;  /* 0x000000012800788c */ /* 0x000fc8000bf01270 */
[----:B------:R-:W-:-:S04]  /*1df0*/  USEL UR6, UR40, 0x1, UP0 ;  /* 0x0000000128067887 */ /* 0x000fc80008000000 */
[----:B------:R-:W-:-:S04]  /*1e00*/  UIADD3 UR6, UR39, UR40, -UR6 ;  /* 0x0000002827067290 */ /* 0x000fc8000fffe806 */
[----:B------:R-:W-:-:S04]  /*1e10*/  UIMAD.WIDE.U32 UR4, UR6, 0x38e38e39, URZ ;  /* 0x38e38e39060478a5 */ /* 0x000fc8000f8e003f */
[----:B------:R-:W-:-:S04]  /*1e20*/  USHF.R.U32.HI UR4, URZ, 0x1, UR5 ;  /* 0x000000013f047899 */ /* 0x000fc80008011605 */
[----:B------:R-:W-:-:S06]  /*1e30*/  UIMAD UR6, UR4, -0x9, UR6 ;  /* 0xfffffff7040678a4 */ /* 0x000fcc000f8e0206 */
[----:B------:R-:W-:-:S04]  /*1e40*/  IMAD.U32 R3, RZ, RZ, UR6 ;  /* 0x00000006ff037e24 */ /* 0x000fc8000f8e00ff */
[----:B------:R-:W-:-:S04]  /*1e50*/  IMAD R0, R3, 0x8, R6 ;  /* 0x0000000803007824 */ /* 0x000fc800078e0206 */
[----:B------:R-:W-:-:S05]  /*1e60*/  VIADD R0, R0, 0x48 ;  /* 0x0000004800007836 */ /* 0x000fca0000000000 */
[----:B--2---:R-:W-:-:S04]  /*1e70*/  PRMT R0, R4, 0x654, R0 ;  /* 0x0000065404007816 */ /* 0x004fc80000000000 */
[----:B------:R0:W-:Y:S03]  /*1e80*/  SYNCS.ARRIVE.TRANS64.RED.A1T0 RZ, [R0+URZ], RZ ;  /* 0x000000ff00ff79a7 */ /* 0x0001e6000810043f */
.L_x_34:
[----:B------:R-:W-:Y:S05]  /*1e90*/  BSYNC B0 ;  /* 0x0000000000007941 */ /* 0x000fea0003800000 */
.L_x_33:
[----:B------:R-:W-:Y:S05]  /*1ea0*/  @P1 BRA `(.L_x_31) ;  /* 0x0000000000041947 */ /* 0x000fea0003800000 */
[----:B------:R-:W-:Y:S01]  /*1eb0*/  BPT.TRAP 0x1 ;  /* 0x000000040000795c */ /* 0x000fe20000300000 */
.L_x_31:
[----:B0-----:R-:W2:Y:S01]  /*1ec0*/  LDL.LU R0, [R1] ;  /* 0x0000000001007983 */ /* 0x001ea20000300800 */
[--C-:B-1----:R-:W-:Y:S01]  /*1ed0*/  SHF.R.U32.HI R4, RZ, 0x2, R18.reuse ;  /* 0x00000002ff047819 */ /* 0x102fe20000011612 */
[C---:B------:R-:W-:Y:S01]  /*1ee0*/  IMAD.SHL.U32 R20, R18.reuse, 0x2, RZ ;  /* 0x0000000212147824 */ /* 0x040fe200078e00ff */
[----:B------:R-:W-:Y:S01]  /*1ef0*/  LOP3.LUT R5, R18, 0x60, RZ, 0xc0, !PT ;  /* 0x0000006012057812 */ /* 0x000fe200078ec0ff */
[----:B------:R-:W3:Y:S01]  /*1f00*/  LDL.LU R10, [R1+0x4] ;  /* 0x00000400010a7983 */ /* 0x000ee20000300800 */
[----:B------:R-:W-:Y:S01]  /*1f10*/  SHF.R.U32.HI R6, RZ, 0x7, R18 ;  /* 0x00000007ff067819 */ /* 0x000fe20000011612 */
[----:B------:R-:W-:Y:S01]  /*1f20*/  UIADD3 UR39, UR40, UR39, URZ ;  /* 0x0000002728277290 */ /* 0x000fe2000fffe03f */
[----:B------:R-:W-:Y:S01]  /*1f30*/  LOP3.LUT R4, R4, 0x7, RZ, 0xc0, !PT ;  /* 0x0000000704047812 */ /* 0x000fe200078ec0ff */
[----:B------:R-:W-:Y:S01]  /*1f40*/  ULDC.64 UR4, c[0x0][0x5d0] ;  /* 0x0001740000047ab9 */ /* 0x000fe20000000a00 */
[----:B------:R-:W-:Y:S01]  /*1f50*/  SHF.R.U32.HI R221, RZ, 0x1, R5 ;  /* 0x00000001ffdd7819 */ /* 0x000fe20000011605 */
[----:B------:R-:W-:Y:S01]  /*1f60*/  UISETP.GT.U32.AND UP0, UPT, UR39, 0x8, UPT ;  /* 0x000000082700788c */ /* 0x000fe2000bf04070 */
[----:B------:R-:W-:Y:S01]  /*1f70*/  LOP3.LUT R6, R6, 0x1, RZ, 0xc0, !PT ;  /* 0x0000000106067812 */ /* 0x000fe200078ec0ff */
[----:B------:R-:W-:Y:S01]  /*1f80*/  UISETP.GE.U32.AND UP1, UPT, UR40, 0x9, UPT ;  /* 0x000000092800788c */ /* 0x000fe2000bf26070 */
[----:B------:R-:W-:Y:S01]  /*1f90*/  IADD3 R7, RZ, -R221, -R4 ;  /* 0x800000ddff077210 */ /* 0x000fe20007ffe804 */
[----:B------:R-:W-:Y:S01]  /*1fa0*/  UISETP.LT.U32.AND UP0, UPT, UR40, 0x9, UP0 ;  /* 0x000000092800788c */ /* 0x000fe20008701070 */
[----:B------:R-:W-:Y:S01]  /*1fb0*/  SHF.R.S32.HI R222, RZ, 0x1f, R23 ;  /* 0x0000001fffde7819 */ /* 0x000fe20000011417 */
[----:B------:R-:W-:-:S02]  /*1fc0*/  IMAD.SHL.U32 R5, R6, 0x40, RZ ;  /* 0x0000004006057824 */ /* 0x000fc400078e00ff */
[----:B------:R-:W-:Y:S01]  /*1fd0*/  IMAD R7, R6, -0x40, R7 ;  /* 0xffffffc006077824 */ /* 0x000fe200078e0207 */
[----:B------:R-:W-:Y:S01]  /*1fe0*/  USEL UR6, URZ, 0x1, !UP0 ;  /* 0x000000013f067887 */ /* 0x000fe2000c000000 */
[----:B------:R-:W-:Y:S01]  /*1ff0*/  IMAD R8, R222, UR4, RZ ;  /* 0x00000004de087c24 */ /* 0x000fe2000f8e02ff */
[----:B------:R-:W-:Y:S02]  /*2000*/  LOP3.LUT R220, R5, 0x40, R4, 0xe2, !PT ;  /* 0x0000004005dc7812 */ /* 0x000fe400078ee204 */
[----:B------:R-:W-:Y:S01]  /*2010*/  ULOP3.LUT UR38, UR38, UR6, URZ, 0x3c, !UPT ;  /* 0x0000000626267292 */ /* 0x000fe2000f8e3c3f */
[----:B------:R-:W-:Y:S01]  /*2020*/  IMAD R9, R23, UR5, R8 ;  /* 0x0000000517097c24 */ /* 0x000fe2000f8e0208 */
[----:B------:R-:W-:Y:S01]  /*2030*/  LOP3.LUT R220, R220, R221, RZ, 0xfc, !PT ;  /* 0x000000dddcdc7212 */ /* 0x000fe200078efcff */
[----:B------:R-:W-:Y:S02]  /*2040*/  IMAD.MOV.U32 R221, RZ, RZ, RZ ;  /* 0x000000ffffdd7224 */ /* 0x000fe400078e00ff */
[----:B--2---:R-:W-:-:S02]  /*2050*/  IMAD R3, R0, 0xc0, RZ ;  /* 0x000000c000037824 */ /* 0x004fc400078e02ff */
[----:B------:R-:W0:Y:S01]  /*2060*/  LDC R0, c[0x0][0x288] ;  /* 0x0000a200ff007b82 */ /* 0x000e220000000800 */
[C---:B---3--:R-:W-:Y:S02]  /*2070*/  IMAD R6, R10.reuse, 0xc0, RZ ;  /* 0x000000c00a067824 */ /* 0x048fe400078e02ff */
[----:B------:R-:W-:Y:S01]  /*2080*/  LOP3.LUT R20, R3, 0x6, R20, 0xf8, !PT ;  /* 0x0000000603147812 */ /* 0x000fe200078ef814 */
[----:B------:R-:W-:-:S03]  /*2090*/  IMAD.WIDE R220, R10, 0xc0, R220 ;  /* 0x000000c00adc7825 */ /* 0x000fc600078e02dc */
[----:B------:R-:W-:-:S03]  /*20a0*/  SHF.R.S32.HI R21, RZ, 0x1f, R20 ;  /* 0x0000001fff157819 */ /* 0x000fc60000011414 */
[----:B------:R-:W-:Y:S01]  /*20b0*/  IMAD.WIDE.U32 R4, R23, UR4, R20 ;  /* 0x0000000417047c25 */ /* 0x000fe2000f8e0014 */
[----:B------:R-:W-:Y:S02]  /*20c0*/  ULDC UR4, c[0x0][0x284] ;  /* 0x0000a10000047ab9 */ /* 0x000fe40000000800 */
[----:B------:R-:W-:Y:S01]  /*20d0*/  IADD3 R219, -R6, UR4, R7 ;  /* 0x0000000406db7c10 */ /* 0x000fe2000fffe107 */
[----:B------:R-:W-:Y:S01]  /*20e0*/  IMAD.IADD R5, R5, 0x1, R9 ;  /* 0x0000000105057824 */ /* 0x000fe200078e0209 */
[----:B------:R-:W-:Y:S02]  /*20f0*/  LOP3.LUT R7, R18, 0x3, RZ, 0xc0, !PT ;  /* 0x0000000312077812 */ /* 0x000fe400078ec0ff */
[----:B0-----:R-:W-:-:S03]  /*2100*/  ISETP.GE.AND P0, PT, R3, R0, PT ;  /* 0x000000000300720c */ /* 0x001fc60003f06270 */
[----:B------:R-:W-:Y:S01]  /*2110*/  IMAD R0, R7, -0x2, R0 ;  /* 0xfffffffe07007824 */ /* 0x000fe200078e0200 */
[----:B------:R-:W-:Y:S01]  /*2120*/  ISETP.GE.OR P0, PT, R6, UR4, P0 ;  /* 0x0000000406007c0c */ /* 0x000fe20008706670 */
[----:B------:R-:W-:Y:S02]  /*2130*/  UIMAD.WIDE.U32 UR4, UR39, 0x38e38e39, URZ ;  /* 0x38e38e39270478a5 */ /* 0x000fe4000f8e003f */
[----:B------:R-:W-:Y:S02]  /*2140*/  IMAD.IADD R3, R0, 0x1, -R3 ;  /* 0x0000000100037824 */ /* 0x000fe400078e0a03 */
[----:B------:R-:W-:Y:S01]  /*2150*/  IMAD.MOV.U32 R0, RZ, RZ, -0x1 ;  /* 0xffffffffff007424 */ /* 0x000fe200078e00ff */
[----:B------:R-:W-:-:S04]  /*2160*/  USHF.R.U32.HI UR4, URZ, 0x1, UR5 ;  /* 0x000000013f047899 */ /* 0x000fc80008011605 */
[----:B------:R-:W-:Y:S02]  /*2170*/  UIMAD UR39, UR4, -0x9, UR39 ;  /* 0xfffffff7042778a4 */ /* 0x000fe4000f8e0227 */
[----:B------:R-:W-:Y:S01]  /*2180*/  @UP1 ULOP3.LUT UR38, UR38, 0x1, UR4, 0x78, !UPT ;  /* 0x0000000126261892 */ /* 0x000fe2000f8e7804 */
[----:B------:R-:W-:Y:S11]  /*2190*/  @P0 BRA `(.L_x_35) ;  /* 0x0000009000f40947 */ /* 0x000ff60003800000 */
[----:B------:R-:W0:Y:S01]  /*21a0*/  LDC.64 R8, c[0x0][0x5c8] ;  /* 0x00017200ff087b82 */ /* 0x000e220000000a00 */
[----:B------:R-:W-:Y:S01]  /*21b0*/  ULDC.64 UR4, c[0x0][0x5c0] ;  /* 0x0001700000047ab9 */ /* 0x000fe20000000a00 */
[----:B------:R-:W-:Y:S01]  /*21c0*/  BSSY B0, `(.L_x_35) ;  /* 0x000093a000007945 */ /* 0x000fe20003800000 */
[-C--:B0-----:R-:W-:Y:S01]  /*21d0*/  IMAD R6, R221, R8.reuse, RZ ;  /* 0x00000008dd067224 */ /* 0x081fe200078e02ff */
[----:B------:R-:W-:Y:S01]  /*21e0*/  SHF.L.U64.HI R13, R8, 0x3, R9 ;  /* 0x00000003080d7819 */ /* 0x000fe20000010209 */
[----:B------:R-:W-:-:S04]  /*21f0*/  IMAD.WIDE.U32 R4, R220, R8, R4 ;  /* 0x00000008dc047225 */ /* 0x000fc800078e0004 */
[----:B------:R-:W-:Y:S01]  /*2200*/  IMAD R7, R220, R9, R6 ;  /* 0x00000009dc077224 */ /* 0x000fe200078e0206 */
[----:B------:R-:W-:Y:S01]  /*2210*/  IADD3 R4, P0, R4, UR4, RZ ;  /* 0x0000000404047c10 */ /* 0x000fe2000ff1e0ff */
[----:B------:R-:W-:Y:S02]  /*2220*/  IMAD.SHL.U32 R11, R8, 0x8, RZ ;  /* 0x00000008080b7824 */ /* 0x000fe400078e00ff */
[----:B------:R-:W-:-:S05]  /*2230*/  IMAD.IADD R7, R5, 0x1, R7 ;  /* 0x0000000105077824 */ /* 0x000fca00078e0207 */
[----:B------:R-:W-:Y:S02]  /*2240*/  IADD3.X R5, R7, UR5, RZ, P0, !PT ;  /* 0x0000000507057c10 */ /* 0x000fe400087fe4ff */
[----:B------:R-:W-:-:S04]  /*2250*/  LEA R6, P0, R8, R4, 0x7 ;  /* 0x0000000408067211 */ /* 0x000fc800078038ff */
[----:B------:R-:W-:Y:S02]  /*2260*/  LEA.HI.X R7, R8, R5, R9, 0x7, P0 ;  /* 0x0000000508077211 */ /* 0x000fe400000f3c09 */
[----:B-----5:R-:W-:Y:S02]  /*2270*/  ISETP.NE.AND P0, PT, R216, RZ, PT ;  /* 0x000000ffd800720c */ /* 0x020fe40003f05270 */
[C---:B------:R-:W-:Y:S02]  /*2280*/  IADD3 R8, P1, R11.reuse, R4, RZ ;  /* 0x000000040b087210 */ /* 0x040fe40007f3e0ff */
[----:B------:R-:W-:-:S03]  /*2290*/  IADD3 R10, P2, R11, R6, RZ ;  /* 0x000000060b0a7210 */ /* 0x000fc60007f5e0ff */
[C---:B------:R-:W-:Y:S02]  /*22a0*/  IMAD.X R9, R13.reuse, 0x1, R5, P1 ;  /* 0x000000010d097824 */ /* 0x040fe400008e0605 */
[----:B------:R-:W-:-:S04]  /*22b0*/  IMAD.X R11, R13, 0x1, R7, P2 ;  /* 0x000000010d0b7824 */ /* 0x000fc800010e0607 */
[----:B------:R-:W-:Y:S05]  /*22c0*/  @!P0 BRA `(.L_x_36) ;  /* 0x0000006c00948947 */ /* 0x000fea0003800000 */
[----:B------:R-:W0:Y:S01]  /*22d0*/  LDC.64 R12, c[0x0][0x5b0] ;  /* 0x00016c00ff0c7b82 */ /* 0x000e220000000a00 */
[----:B------:R-:W-:Y:S01]  /*22e0*/  ULDC.64 UR4, c[0x0][0x5b8] ;  /* 0x00016e0000047ab9 */ /* 0x000fe20000000a00 */
[----:B------:R-:W-:Y:S01]  /*22f0*/  ISETP.GE.AND P0, PT, R219, 0x1, PT ;  /* 0x00000001db00780c */ /* 0x000fe20003f06270 */
[----:B------:R-:W-:Y:S01]  /*2300*/  IMAD R222, R222, UR4, RZ ;  /* 0x00000004dede7c24 */ /* 0x000fe2000f8e02ff */
[----:B------:R-:W-:Y:S01]  /*2310*/  BSSY B1, `(.L_x_37) ;  /* 0x000000e000017945 */ /* 0x000fe20003800000 */
[----:B------:R-:W-:Y:S01]  /*2320*/  IMAD.WIDE.U32 R20, R23, UR4, R20 ;  /* 0x0000000417147c25 */ /* 0x000fe2000f8e0014 */
[----:B------:R-:W-:Y:S02]  /*2330*/  ISETP.LT.OR P2, PT, R3, 0x1, !P0 ;  /* 0x000000010300780c */ /* 0x000fe40004741670 */
[----:B------:R-:W1:Y:S01]  /*2340*/  LDC.64 R14, c[0x0][0x5a8] ;  /* 0x00016a00ff0e7b82 */ /* 0x000e620000000a00 */
[----:B------:R-:W-:Y:S02]  /*2350*/  IMAD R23, R23, UR5, R222 ;  /* 0x0000000517177c24 */ /* 0x000fe4000f8e02de */
[----:B------:R-:W-:-:S02]  /*2360*/  IMAD.MOV.U32 R224, RZ, RZ, R20 ;  /* 0x000000ffffe07224 */ /* 0x000fc400078e0014 */
[----:B------:R-:W-:Y:S02]  /*2370*/  IMAD.IADD R225, R21, 0x1, R23 ;  /* 0x0000000115e17824 */ /* 0x000fe400078e0217 */
[-C--:B0-----:R-:W-:Y:S02]  /*2380*/  IMAD R23, R221, R12.reuse, RZ ;  /* 0x0000000cdd177224 */ /* 0x081fe400078e02ff */
[----:B------:R-:W-:-:S04]  /*2390*/  IMAD.WIDE.U32 R222, R220, R12, R224 ;  /* 0x0000000cdcde7225 */ /* 0x000fc800078e00e0 */
[----:B------:R-:W-:Y:S01]  /*23a0*/  IMAD R23, R220, R13, R23 ;  /* 0x0000000ddc177224 */ /* 0x000fe200078e0217 */
[----:B-1----:R-:W-:-:S04]  /*23b0*/  IADD3 R222, P1, R222, R14, RZ ;  /* 0x0000000edede7210 */ /* 0x002fc80007f3e0ff */
[----:B------:R-:W-:Y:S01]  /*23c0*/  IADD3.X R223, R15, R223, R23, P1, !PT ;  /* 0x000000df0fdf7210 */ /* 0x000fe20000ffe417 */
[----:B------:R-:W-:Y:S08]  /*23d0*/  @P2 BRA `(.L_x_38) ;  /* 0x0000000000042947 */ /* 0x000ff00003800000 */
[----:B------:R0:W5:Y:S02]  /*23e0*/  LDG.E.U8 R218, desc[UR36][R222.64] ;  /* 0x00000024deda7981 */ /* 0x000164000c1e1100 */
.L_x_38:
[----:B------:R-:W-:Y:S05]  /*23f0*/  BSYNC B1 ;  /* 0x0000000000017941 */ /* 0x000fea0003800000 */
.L_x_37:
[----:B-----5:R-:W-:Y:S01]  /*2400*/  LOP3.LUT R226, R218, 0xffff, RZ, 0xc0, !PT ;  /* 0x0000ffffdae27812 */ /* 0x020fe200078ec0ff */
[----:B------:R-:W-:Y:S01]  /*2410*/  BSSY B1, `(.L_x_39) ;  /* 0x000000a000017945 */ /* 0x000fe20003800000 */
[----:B------:R-:W-:Y:S02]  /*2420*/  ISETP.LT.OR P1, PT, R3, 0x2, !P0 ;  /* 0x000000020300780c */ /* 0x000fe40004721670 */
[----:B------:R-:W-:-:S05]  /*2430*/  PRMT R227, R226, 0x8880, RZ ;  /* 0x00008880e2e37816 */ /* 0x000fca00000000ff */
[----:B------:R-:W-:-:S04]  /*2440*/  IMAD R226, R227, R216, RZ ;  /* 0x000000d8e3e27224 */ /* 0x000fc800078e02ff */
[----:B------:R-:W-:-:S05]  /*2450*/  @!P2 IMAD R227, R120, R217, R226 ;  /* 0x000000d978e3a224 */ /* 0x000fca00078e02e2 */
[----:B------:R1:W-:Y:S01]  /*2460*/  @!P2 STG.E.U8 desc[UR36][R4.64], R227 ;  /* 0x000000e30400a986 */ /* 0x0003e2000c101124 */
[----:B------:R-:W-:Y:S05]  /*2470*/  @P1 BRA `(.L_x_40) ;  /* 0x00000000000c1947 */ /* 0x000fea0003800000 */
[----:B------:R-:W1:Y:S02]  /*2480*/  LDG.E.U8 R218, desc[UR36][R222.64+0x1] ;  /* 0x00000124deda7981 */ /* 0x000e64000c1e1100 */
[----:B-1----:R-:W-:-:S05]  /*2490*/  PRMT R227, R218, 0x8880, RZ ;  /* 0x00008880dae37816 */ /* 0x002fca00000000ff */
[----:B------:R-:W-:-:S07]  /*24a0*/  IMAD R226, R227, R216, RZ ;  /* 0x000000d8e3e27224 */ /* 0x000fce00078e02ff */
.L_x_40:
[----:B------:R-:W-:Y:S05]  /*24b0*/  BSYNC B1 ;  /* 0x0000000000017941 */ /* 0x000fea0003800000 */
.L_x_39:
[----:B-1----:R-:W-:Y:S01]  /*24c0*/  @!P1 IMAD R227, R121, R217, R226 ;  /* 0x000000d979e39224 */ /* 0x002fe200078e02e2 */
[C---:B------:R-:W-:Y:S01]  /*24d0*/  SHF.L.U64.HI R121, R12.reuse, 0x3, R13 ;  /* 0x000000030c797819 */ /* 0x040fe2000001020d */
[----:B------:R-:W-:Y:S01]  /*24e0*/  IMAD.SHL.U32 R120, R12, 0x8, RZ ;  /* 0x000000080c787824 */ /* 0x000fe200078e00ff */
[----:B------:R-:W-:Y:S02]  /*24f0*/  BSSY B1, `(.L_x_41) ;  /* 0x000000c000017945 */ /* 0x000fe40003800000 */
[----:B------:R1:W-:Y:S01]  /*2500*/  @!P1 STG.E.U8 desc[UR36][R4.64+0x1], R227 ;  /* 0x000001e304009986 */ /* 0x0003e2000c101124 */
[----:B------:R-:W-:Y:S01]  /*2510*/  ISETP.GE.AND P1, PT, R219, 0x9, PT ;  /* 0x00000009db00780c */ /* 0x000fe20003f26270 */
[----:B------:R-:W-:-:S03]  /*2520*/  IMAD.WIDE.U32 R228, R220, R12, R120 ;  /* 0x0000000cdce47225 */ /* 0x000fc600078e0078 */
[----:B------:R-:W-:Y:S01]  /*2530*/  ISETP.LT.OR P4, PT, R3, 0x1, !P1 ;  /* 0x000000010300780c */ /* 0x000fe20004f81670 */
[----:B------:R-:W-:Y:S01]  /*2540*/  IMAD.IADD R23, R23, 0x1, R229 ;  /* 0x0000000117177824 */ /* 0x000fe200078e02e5 */
[----:B------:R-:W-:-:S04]  /*2550*/  IADD3 R228, P2, P3, R20, R14, R228 ;  /* 0x0000000e14e47210 */ /* 0x000fc80007b5e0e4 */
[----:B------:R-:W-:-:S07]  /*2560*/  IADD3.X R229, R225, R15, R23, P2, P3 ;  /* 0x0000000fe1e57210 */ /* 0x000fce00017e6417 */
[----:B-1----:R-:W-:Y:S05]  /*2570*/  @P4 BRA `(.L_x_42) ;  /* 0x00000000000c4947 */ /* 0x002fea0003800000 */
[----:B------:R-:W2:Y:S02]  /*2580*/  LDG.E.U8 R218, desc[UR36][R228.64] ;  /* 0x00000024e4da7981 */ /* 0x000ea4000c1e1100 */
[----:B--2---:R-:W-:-:S05]  /*2590*/  PRMT R23, R218, 0x8880, RZ ;  /* 0x00008880da177816 */ /* 0x004fca00000000ff */
[----:B------:R-:W-:-:S07]  /*25a0*/  IMAD R226, R23, R216, RZ ;  /* 0x000000d817e27224 */ /* 0x000fce00078e02ff */
.L_x_42:
[----:B------:R-:W-:Y:S05]  /*25b0*/  BSYNC B1 ;  /* 0x0000000000017941 */ /* 0x000fea0003800000 */
.L_x_41:
[----:B------:R-:W-:Y:S01]  /*25c0*/  @!P4 IMAD R23, R122, R217, R226 ;  /* 0x000000d97a17c224 */ /* 0x000fe200078e02e2 */
[----:B------:R-:W-:Y:S01]  /*25d0*/  ISETP.LT.OR P2, PT, R3, 0x2, !P1 ;  /* 0x000000020300780c */ /* 0x000fe20004f41670 */
[----:B------:R-:W-:Y:S03]  /*25e0*/  BSSY B1, `(.L_x_43) ;  /* 0x0000006000017945 */ /* 0x000fe60003800000 */
[----:B------:R1:W-:Y:S09]  /*25f0*/  @!P4 STG.E.U8 desc[UR36][R8.64], R23 ;  /* 0x000000170800c986 */ /* 0x0003f2000c101124 */
[----:B------:R-:W-:Y:S05]  /*2600*/  @P2 BRA `(.L_x_44) ;  /* 0x00000000000c2947 */ /* 0x000fea0003800000 */
[----:B------:R-:W1:Y:S02]  /*2610*/  LDG.E.U8 R218, desc[UR36][R228.64+0x1] ;  /* 0x00000124e4da7981 */ /* 0x000e64000c1e1100 */
[----:B-1----:R-:W-:-:S05]  /*2620*/  PRMT R23, R218, 0x8880, RZ ;  /* 0x00008880da177816 */ /* 0x002fca00000000ff */
[----:B------:R-:W-:-:S07]  /*2630*/  IMAD R226, R23, R216, RZ ;  /* 0x000000d817e27224 */ /* 0x000fce00078e02ff */
.L_x_44:
[----:B------:R-:W-:Y:S05]  /*2640*/  BSYNC B1 ;  /* 0x0000000000017941 */ /* 0x000fea0003800000 */
.L_x_43:
[----:B------:R-:W-:Y:S01]  /*2650*/  @!P2 IMAD R123, R123, R217, R226 ;  /* 0x000000d97b7ba224 */ /* 0x000fe200078e02e2 */
[----:B------:R-:W-:Y:S01]  /*2660*/  BSSY B1, `(.L_x_45) ;  /* 0x0000009000017945 */ /* 0x000fe20003800000 */
[C---:B------:R-:W-:Y:S02]  /*2670*/  ISETP.LT.OR P3, PT, R3.reuse, 0xa, !P0 ;  /* 0x0000000a0300780c */ /* 0x040fe40004761670 */
[C---:B------:R-:W-:Y:S01]  /*2680*/  ISETP.LT.OR P4, PT, R3.reuse, 0x9, !P1 ;  /* 0x000000090300780c */ /* 0x040fe20004f81670 */
[----:B------:R2:W-:Y:S01]  /*2690*/  @!P2 STG.E.U8 desc[UR36][R8.64+0x1], R123 ;  /* 0x0000017b0800a986 */ /* 0x0005e2000c101124 */
[----:B------:R-:W-:-:S13]  /*26a0*/  ISETP.LT.OR P2, PT, R3, 0x9, !P0 ;  /* 0x000000090300780c */ /* 0x000fda0004741670 */
[----:B--2---:R-:W-:Y:S05]  /*26b0*/  @P2 BRA `(.L_x_46) ;  /* 0x00000000000c2947 */ /* 0x004fea0003800000 */
[----:B------:R-:W1:Y:S02]  /*26c0*/  LDG.E.U8 R218, desc[UR36][R222.64+0x8] ;  /* 0x00000824deda7981 */ /* 0x000e64000c1e1100 */
[----:B-1----:R-:W-:-:S05]  /*26d0*/  PRMT R23, R218, 0x8880, RZ ;  /* 0x00008880da177816 */ /* 0x002fca00000000ff */
[----:B------:R-:W-:-:S07]  /*26e0*/  IMAD R226, R23, R216, RZ ;  /* 0x000000d817e27224 */ /* 0x000fce00078e02ff */
.L_x_46:
[----:B------:R-:W-:Y:S05]  /*26f0*/  BSYNC B1 ;  /* 0x0000000000017941 */ /* 0x000fea0003800000 */
.L_x_45:
[----:B-1----:R-:W-:Y:S01]  /*2700*/  @!P2 IMAD R23, R124, R217, R226 ;  /* 0x000000d97c17a224 */ /* 0x002fe200078e02e2 */
[----:B------:R-:W-:Y:S04]  /*2710*/  BSSY B1, `(.L_x_47) ;  /* 0x0000006000017945 */ /* 0x000fe80003800000 */
[----:B------:R1:W-:Y:S01]  /*2720*/  @!P2 STG.E.U8 desc[UR36][R4.64+0x8], R23 ;  /* 0x000008170400a986 */ /* 0x0003e2000c101124 */
[----:B------:R-:W-:Y:S05]  /*2730*/  @P3 BRA `(.L_x_48) ;  /* 0x00000000000c3947 */ /* 0x000fea0003800000 */
[----:B------:R-:W1:Y:S02]  /*2740*/  LDG.E.U8 R218, desc[UR36][R222.64+0x9] ;  /* 0x00000924deda7981 */ /* 0x000e64000c1e1100 */
[----:B-1----:R-:W-:-:S05]  /*2750*/  PRMT R23, R218, 0x8880, RZ ;  /* 0x00008880da177816 */ /* 0x002fca00000000ff */
[----:B------:R-:W-:-:S07]  /*2760*/  IMAD R226, R23, R216, RZ ;  /* 0x000000d817e27224 */ /* 0x000fce00078e02ff */
.L_x_48:
[----:B------:R-:W-:Y:S05]  /*2770*/  BSYNC B1 ;  /* 0x0000000000017941 */ /* 0x000fea0003800000 */
.L_x_47:
[----:B------:R-:W-:Y:S01]  /*2780*/  @!P3 IMAD R125, R125, R217, R226 ;  /* 0x000000d97d7db224 */ /* 0x000fe200078e02e2 */
[----:B------:R-:W-:Y:S04]  /*2790*/  BSSY B1, `(.L_x_49) ;  /* 0x0000006000017945 */ /* 0x000fe80003800000 */
[----:B------:R2:W-:Y:S01]  /*27a0*/  @!P3 STG.E.U8 desc[UR36][R4.64+0x9], R125 ;  /* 0x0000097d0400b986 */ /* 0x0005e2000c101124 */
[----:B------:R-:W-:Y:S05]  /*27b0*/  @P4 BRA `(.L_x_50) ;  /* 0x00000000000c4947 */ /* 0x000fea0003800000 */
[----:B------:R-:W1:Y:S02]  /*27c0*/  LDG.E.U8 R218, desc[UR36][R228.64+0x8] ;  /* 0x00000824e4da7981 */ /* 0x000e64000c1e1100 */
[----:B-1----:R-:W-:-:S05]  /*27d0*/  PRMT R23, R218, 0x8880, RZ ;  /* 0x00008880da177816 */ /* 0x002fca00000000ff */
[----:B------:R-:W-:-:S07]  /*27e0*/  IMAD R226, R23, R216, RZ ;  /* 0x000000d817e27224 */ /* 0x000fce00078e02ff */
.L_x_50:
[----:B------:R-:W-:Y:S05]  /*27f0*/  BSYNC B1 ;  /* 0x0000000000017941 */ /* 0x000fea0003800000 */
.L_x_49:
[C---:B------:R-:W-:Y:S01]  /*2800*/  ISETP.LT.OR P2, PT, R3.reuse, 0xa, !P1 ;  /* 0x0000000a0300780c */ /* 0x040fe20004f41670 */
[----:B-1----:R-:W-:Y:S01]  /*2810*/  @!P4 IMAD R23, R126, R217, R226 ;  /* 0x000000d97e17c224 */ /* 0x002fe200078e02e2 */
[----:B------:R-:W-:Y:S01]  /*2820*/  BSSY B1, `(.L_x_51) ;  /* 0x0000009000017945 */ /* 0x000fe20003800000 */
[C---:B------:R-:W-:Y:S02]  /*2830*/  ISETP.LT.OR P3, PT, R3.reuse, 0x11, !P0 ;  /* 0x000000110300780c */ /* 0x040fe40004761670 */
[C---:B------:R-:W-:Y:S01]  /*2840*/  ISETP.LT.OR P5, PT, R3.reuse, 0x11, !P1 ;  /* 0x000000110300780c */ /* 0x040fe20004fa1670 */
[----:B------:R1:W-:Y:S01]  /*2850*/  @!P4 STG.E.U8 desc[UR36][R8.64+0x8], R23 ;  /* 0x000008170800c986 */ /* 0x0003e2000c101124 */
[----:B------:R-:W-:-:S06]  /*2860*/  ISETP.LT.OR P4, PT, R3, 0x12, !P0 ;  /* 0x000000120300780c */ /* 0x000fcc0004781670 */
[----:B------:R-:W-:Y:S07]  /*2870*/  @P2 BRA `(.L_x_52) ;  /* 0x00000000000c2947 */ /* 0x000fee0003800000 */
[----:B------:R-:W1:Y:S02]  /*2880*/  LDG.E.U8 R218, desc[UR36][R228.64+0x9] ;  /* 0x00000924e4da7981 */ /* 0x000e64000c1e1100 */
[----:B-1----:R-:W-:-:S05]  /*2890*/  PRMT R23, R218, 0x8880, RZ ;  /* 0x00008880da177816 */ /* 0x002fca00000000ff */
[----:B------:R-:W-:-:S07]  /*28a0*/  IMAD R226, R23, R216, RZ ;  /* 0x000000d817e27224 */ /* 0x000fce00078e02ff */
.L_x_52:
[----:B------:R-:W-:Y:S05]  /*28b0*/  BSYNC B1 ;  /* 0x0000000000017941 */ /* 0x000fea0003800000 */
.L_x_51:
[----:B------:R-:W-:Y:S01]  /*28c0*/  @!P2 IMAD R127, R127, R217, R226 ;  /* 0x000000d97f7fa224 */ /* 0x000fe200078e02e2 */
[----:B------:R-:W-:Y:S04]  /*28d0*/  BSSY B1, `(.L_x_53) ;  /* 0x0000006000017945 */ /* 0x000fe80003800000 */
[----:B------:R3:W-:Y:S01]  /*28e0*/  @!P2 STG.E.U8 desc[UR36][R8.64+0x9], R127 ;  /* 0x0000097f0800a986 */ /* 0x0007e2000c101124 */
[----:B------:R-:W-:Y:S05]  /*28f0*/  @P3 BRA `(.L_x_54) ;  /* 0x00000000000c3947 */ /* 0x000fea0003800000 */
[----:B------:R-:W1:Y:S02]  /*2900*/  LDG.E.U8 R218, desc[UR36][R222.64+0x10] ;  /* 0x00001024deda7981 */ /* 0x000e64000c1e1100 */
[----:B-1----:R-:W-:-:S05]  /*2910*/  PRMT R23, R218, 0x8880, RZ ;  /* 0x00008880da177816 */ /* 0x002fca00000000ff */
[----:B------:R-:W-:-:S07]  /*2920*/  IMAD R226, R23, R216, RZ ;  /* 0x000000d817e27224 */ /* 0x000fce00078e02ff */
.L_x_54:
[----:B------:R-:W-:Y:S05]  /*2930*/  BSYNC B1 ;  /* 0x0000000000017941 */ /* 0x000fea0003800000 */
.L_x_53:
[----:B-1----:R-:W-:Y:S01]  /*2940*/  @!P3 IMAD R23, R128, R217, R226 ;  /* 0x000000d98017b224 */ /* 0x002fe200078e02e2 */
[----:B------:R-:W-:Y:S04]  /*2950*/  BSSY B1, `(.L_x_55) ;  /* 0x0000006000017945 */ /* 0x000fe80003800000 */
[----:B------:R1:W-:Y:S01]  /*2960*/  @!P3 STG.E.U8 desc[UR36][R4.64+0x10], R23 ;  /* 0x000010170400b986 */ /* 0x0003e2000c101124 */
[----:B------:R-:W-:Y:S05]  /*2970*/  @P4 BRA `(.L_x_56) ;  /* 0x00000000000c4947 */ /* 0x000fea0003800000 */
[----:B------:R-:W1:Y:S02]  /*2980*/  LDG.E.U8 R218, desc[UR36][R222.64+0x11] ;  /* 0x00001124deda7981 */ /* 0x000e64000c1e1100 */
[----:B-1----:R-:W-:-:S05]  /*2990*/  PRMT R23, R218, 0x8880, RZ ;  /* 0x00008880da177816 */ /* 0x002fca00000000ff */
[----:B------:R-:W-:-:S07]  /*29a0*/  IMAD R226, R23, R216, RZ ;  /* 0x000000d817e27224 */ /* 0x000fce00078e02ff */
.L_x_56:
[----:B------:R-:W-:Y:S05]  /*29b0*/  BSYNC B1 ;  /* 0x0000000000017941 */ /* 0x000fea0003800000 */
.L_x_55:
[----:B------:R-:W-:Y:S01]  /*29c0*/  @!P4 IMAD R129, R129, R217, R226 ;  /* 0x000000d98181c224 */ /* 0x000fe200078e02e2 */
[----:B------:R-:W-:Y:S04]  /*29d0*/  BSSY B1, `(.L_x_57) ;  /* 0x0000006000017945 */ /* 0x000fe80003800000 */
[----:B------:R4:W-:Y:S01]  /*29e0*/  @!P4 STG.E.U8 desc[UR36][R4.64+0x11], R129 ;  /* 0x000011810400c986 */ /* 0x0009e2000c101124 */
[----:B------:R-:W-:Y:S05]  /*29f0*/  @P5 BRA `(.L_x_58) ;  /* 0x00000000000c5947 */ /* 0x000fea0003800000 */
[----:B------:R-:W1:Y:S02]  /*2a00*/  LDG.E.U8 R218, desc[UR36][R228.64+0x10] ;  /* 0x00001024e4da7981 */ /* 0x000e64000c1e1100 */
[----:B-1----:R-:W-:-:S05]  /*2a10*/  PRMT R23, R218, 0x8880, RZ ;  /* 0x00008880da177816 */ /* 0x002fca00000000ff */
[----:B------:R-:W-:-:S07]  /*2a20*/  IMAD R226, R23, R216, RZ ;  /* 0x000000d817e27224 */ /* 0x000fce00078e02ff */
.L_x_58:
[----:B------:R-:W-:Y:S05]  /*2a30*/  BSYNC B1 ;  /* 0x0000000000017941 */ /* 0x000fea0003800000 */
.L_x_57:
        /* <DEDUP_REMOVED lines=11> */
.L_x_60:
[----:B------:R-:W-:Y:S05]  /*2af0*/  BSYNC B1 ;  /* 0x0000000000017941 */ /* 0x000fea0003800000 */
.L_x_59:
[----:B------:R-:W-:Y:S01]  /*2b00*/  @!P2 IMAD R131, R131, R217, R226 ;  /* 0x000000d98383a224 */ /* 0x000fe200078e02e2 */
[----:B------:R-:W-:Y:S04]  /*2b10*/  BSSY B1, `(.L_x_61) ;  /* 0x0000006000017945 */ /* 0x000fe80003800000 */
[----:B------:R0:W-:Y:S01]  /*2b20*/  @!P2 STG.E.U8 desc[UR36][R8.64+0x11], R131 ;  /* 0x000011830800a986 */ /* 0x0001e2000c101124 */
[----:B------:R-:W-:Y:S05]  /*2b30*/  @P3 BRA `(.L_x_62) ;  /* 0x00000000000c3947 */ /* 0x000fea0003800000 */
[----:B------:R-:W1:Y:S02]  /*2b40*/  LDG.E.U8 R218, desc[UR36][R222.64+0x18] ;  /* 0x00001824deda7981 */ /* 0x000e64000c1e1100 */
[----:B-1----:R-:W-:-:S05]  /*2b50*/  PRMT R23, R218, 0x8880, RZ ;  /* 0x00008880da177816 */ /* 0x002fca00000000ff */
[----:B------:R-:W-:-:S07]  /*2b60*/  IMAD R226, R23, R216, RZ ;  /* 0x000000d817e27224 */ /* 0x000fce00078e02ff */
.L_x_62:
[----:B------:R-:W-:Y:S05]  /*2b70*/  BSYNC B1 ;  /* 0x0000000000017941 */ /* 0x000fea0003800000 */
.L_x_61:
[----:B-1----:R-:W-:Y:S01]  /*2b80*/  @!P3 IMAD R23, R132, R217, R226 ;  /* 0x000000d98417b224 */ /* 0x002fe200078e02e2 */
[----:B------:R-:W-:Y:S04]  /*2b90*/  BSSY B1, `(.L_x_63) ;  /* 0x0000006000017945 */ /* 0x000fe80003800000 */
[----:B------:R1:W-:Y:S01]  /*2ba0*/  @!P3 STG.E.U8 desc[UR36][R4.64+0x18], R23 ;  /* 0x000018170400b986 */ /* 0x0003e2000c101124 */
[----:B------:R-:W-:Y:S05]  /*2bb0*/  @P4 BRA `(.L_x_64) ;  /* 0x00000000000c4947 */ /* 0x000fea0003800000 */
[----:B------:R-:W1:Y:S02]  /*2bc0*/  LDG.E.U8 R218, desc[UR36][R222.64+0x19] ;  /* 0x00001924deda7981 */ /* 0x000e64000c1e1100 */
[----:B-1----:R-:W-:-:S05]  /*2bd0*/  PRMT R23, R218, 0x8880, RZ ;  /* 0x00008880da177816 */ /* 0x002fca00000000ff */
[----:B------:R-:W-:-:S07]  /*2be0*/  IMAD R226, R23, R216, RZ ;  /* 0x000000d817e27224 */ /* 0x000fce00078e02ff */
.L_x_64:
[----:B------:R-:W-:Y:S05]  /*2bf0*/  BSYNC B1 ;  /* 0x0000000000017941 */ /* 0x000fea0003800000 */
.L_x_63:
[----:B------:R-:W-:Y:S01]  /*2c00*/  @!P4 IMAD R133, R133, R217, R226 ;  /* 0x000000d98585c224 */ /* 0x000fe200078e02e2 */
[----:B------:R-:W-:Y:S04]  /*2c10*/  BSSY B1, `(.L_x_65) ;  /* 0x0000006000017945 */ /* 0x000fe80003800000 */
[----:B------:R0:W-:Y:S01]  /*2c20*/  @!P4 STG.E.U8 desc[UR36][R4.64+0x19], R133 ;  /* 0x000019850400c986 */ /* 0x0001e2000c101124 */
[----:B------:R-:W-:Y:S05]  /*2c30*/  @P5 BRA `(.L_x_66) ;  /* 0x00000000000c5947 */ /* 0x000fea0003800000 */
[----:B------:R-:W1:Y:S02]  /*2c40*/  LDG.E.U8 R218, desc[UR36][R228.64+0x18] ;  /* 0x00001824e4da7981 */ /* 0x000e64000c1e1100 */
[----:B-1----:R-:W-:-:S05]  /*2c50*/  PRMT R23, R218, 0x8880, RZ ;  /* 0x00008880da177816 */ /* 0x002fca00000000ff */
[----:B------:R-:W-:-:S07]  /*2c60*/  IMAD R226, R23, R216, RZ ;  /* 0x000000d817e27224 */ /* 0x000fce00078e02ff */
.L_x_66:
[----:B------:R-:W-:Y:S05]  /*2c70*/  BSYNC B1 ;  /* 0x0000000000017941 */ /* 0x000fea0003800000 */
.L_x_65:
        /* <DEDUP_REMOVED lines=11> */
.L_x_68:
[----:B------:R-:W-:Y:S05]  /*2d30*/  BSYNC B1 ;  /* 0x0000000000017941 */ /* 0x000fea0003800000 */
.L_x_67:
[----:B------:R-:W-:Y:S01]  /*2d40*/  @!P2 IMAD R135, R135, R217, R226 ;  /* 0x000000d98787a224 */ /* 0x000fe200078e02e2 */
[----:B------:R-:W-:Y:S04]  /*2d50*/  BSSY B1, `(.L_x_69) ;  /* 0x0000006000017945 */ /* 0x000fe80003800000 */
[----:B------:R0:W-:Y:S01]  /*2d60*/  @!P2 STG.E.U8 desc[UR36][R8.64+0x19], R135 ;  /* 0x000019870800a986 */ /* 0x0001e2000c101124 */
[----:B------:R-:W-:Y:S05]  /*2d70*/  @P3 BRA `(.L_x_70) ;  /* 0x00000000000c3947 */ /* 0x000fea0003800000 */
[----:B------:R-:W1:Y:S02]  /*2d80*/  LDG.E.U8 R218, desc[UR36][R222.64+0x20] ;  /* 0x00002024deda7981 */ /* 0x000e64000c1e1100 */
[----:B-1----:R-:W-:-:S05]  /*2d90*/  PRMT R23, R218, 0x8880, RZ ;  /* 0x00008880da177816 */ /* 0x002fca00000000ff */
[----:B------:R-:W-:-:S07]  /*2da0*/  IMAD R226, R23, R216, RZ ;  /* 0x000000d817e27224 */ /* 0x000fce00078e02ff */
.L_x_70:
[----:B------:R-:W-:Y:S05]  /*2db0*/  BSYNC B1 ;  /* 0x0000000000017941 */ /* 0x000fea0003800000 */
.L_x_69:
[----:B-1----:R-:W-:Y:S01]  /*2dc0*/  @!P3 IMAD R23, R136, R217, R226 ;  /* 0x000000d98817b224 */ /* 0x002fe200078e02e2 */
[----:B------:R-:W-:Y:S04]  /*2dd0*/  BSSY B1, `(.L_x_71) ;  /* 0x0000006000017945 */ /* 0x000fe80003800000 */
[----:B------:R1:W-:Y:S01]  /*2de0*/  @!P3 STG.E.U8 desc[UR36][R4.64+0x20], R23 ;  /* 0x000020170400b986 */ /* 0x0003e2000c101124 */
[----:B------:R-:W-:Y:S05]  /*2df0*/  @P4 BRA `(.L_x_72) ;  /* 0x00000000000c4947 */ /* 0x000fea0003800000 */
[----:B------:R-:W1:Y:S02]  /*2e00*/  LDG.E.U8 R218, desc[UR36][R222.64+0x21] ;  /* 0x00002124deda7981 */ /* 0x000e64000c1e1100 */
[----:B-1----:R-:W-:-:S05]  /*2e10*/  PRMT R23, R218, 0x8880, RZ ;  /* 0x00008880da177816 */ /* 0x002fca00000000ff */
[----:B------:R-:W-:-:S07]  /*2e20*/  IMAD R226, R23, R216, RZ ;  /* 0x000000d817e27224 */ /* 0x000fce00078e02ff */
.L_x_72:
[----:B------:R-:W-:Y:S05]  /*2e30*/  BSYNC B1 ;  /* 0x0000000000017941 */ /* 0x000fea0003800000 */
.L_x_71:
[----:B------:R-:W-:Y:S01]  /*2e40*/  @!P4 IMAD R137, R137, R217, R226 ;  /* 0x000000d98989c224 */ /* 0x000fe200078e02e2 */
[----:B------:R-:W-:Y:S04]  /*2e50*/  BSSY B1, `(.L_x_73) ;  /* 0x0000006000017945 */ /* 0x000fe80003800000 */
[----:B------:R0:W-:Y:S01]  /*2e60*/  @!P4 STG.E.U8 desc[UR36][R4.64+0x21], R137 ;  /* 0x000021890400c986 */ /* 0x0001e2000c101124 */
[----:B------:R-:W-:Y:S05]  /*2e70*/  @P5 BRA `(.L_x_74) ;  /* 0x00000000000c5947 */ /* 0x000fea0003800000 */
[----:B------:R-:W1:Y:S02]  /*2e80*/  LDG.E.U8 R218, desc[UR36][R228.64+0x20] ;  /* 0x00002024e4da7981 */ /* 0x000e64000c1e1100 */
[----:B-1----:R-:W-:-:S05]  /*2e90*/  PRMT R23, R218, 0x8880, RZ ;  /* 0x00008880da177816 */ /* 0x002fca00000000ff */
[----:B------:R-:W-:-:S07]  /*2ea0*/  IMAD R226, R23, R216, RZ ;  /* 0x000000d817e27224 */ /* 0x000fce00078e02ff */
.L_x_74:
[----:B------:R-:W-:Y:S05]  /*2eb0*/  BSYNC B1 ;  /* 0x0000000000017941 */ /* 0x000fea0003800000 */
.L_x_73:
        /* <DEDUP_REMOVED lines=11> */
.L_x_76:
[----:B------:R-:W-:Y:S05]  /*2f70*/  BSYNC B1 ;  /* 0x0000000000017941 */ /* 0x000fea0003800000 */
.L_x_75:
[----:B------:R-:W-:Y:S01]  /*2f80*/  @!P3 IMAD R139, R139, R217, R226 ;  /* 0x000000d98b8bb224 */ /* 0x000fe200078e02e2 */
[----:B------:R-:W-:Y:S04]  /*2f90*/  BSSY B1, `(.L_x_77) ;  /* 0x0000006000017945 */ /* 0x000fe80003800000 */
[----:B------:R0:W-:Y:S01]  /*2fa0*/  @!P3 STG.E.U8 desc[UR36][R8.64+0x21], R139 ;  /* 0x0000218b0800b986 */ /* 0x0001e2000c101124 */
[----:B------:R-:W-:Y:S05]  /*2fb0*/  @P4 BRA `(.L_x_78) ;  /* 0x00000000000c4947 */ /* 0x000fea0003800000 */
[----:B------:R-:W1:Y:S02]  /*2fc0*/  LDG.E.U8 R218, desc[UR36][R222.64+0x28] ;  /* 0x00002824deda7981 */ /* 0x000e64000c1e1100 */
[----:B-1----:R-:W-:-:S05]  /*2fd0*/  PRMT R23, R218, 0x8880, RZ ;  /* 0x00008880da177816 */ /* 0x002fca00000000ff */
[----:B------:R-:W-:-:S07]  /*2fe0*/  IMAD R226, R23, R216, RZ ;  /* 0x000000d817e27224 */ /* 0x000fce00078e02ff */
.L_x_78:
[----:B------:R-:W-:Y:S05]  /*2ff0*/  BSYNC B1 ;  /* 0x0000000000017941 */ /* 0x000fea0003800000 */
.L_x_77:
[----:B-1----:R-:W-:Y:S01]  /*3000*/  @!P4 IMAD R23, R140, R217, R226 ;  /* 0x000000d98c17c224 */ /* 0x002fe200078e02e2 */
[----:B------:R-:W-:Y:S04]  /*3010*/  BSSY B1, `(.L_x_79) ;  /* 0x0000006000017945 */ /* 0x000fe80003800000 */
[----:B------:R1:W-:Y:S01]  /*3020*/  @!P4 STG.E.U8 desc[UR36][R4.64+0x28], R23 ;  /* 0x000028170400c986 */ /* 0x0003e2000c101124 */
[----:B------:R-:W-:Y:S05]  /*3030*/  @P5 BRA `(.L_x_80) ;  /* 0x00000000000c5947 */ /* 0x000fea0003800000 */
[----:B------:R-:W1:Y:S02]  /*3040*/  LDG.E.U8 R218, desc[UR36][R222.64+0x29] ;  /* 0x00002924deda7981 */ /* 0x000e64000c1e1100 */
[----:B-1----:R-:W-:-:S05]  /*3050*/  PRMT R23, R218, 0x8880, RZ ;  /* 0x00008880da177816 */ /* 0x002fca00000000ff */
[----:B------:R-:W-:-:S07]  /*3060*/  IMAD R226, R23, R216, RZ ;  /* 0x000000d817e27224 */ /* 0x000fce00078e02ff */
.L_x_80:
[----:B------:R-:W-:Y:S05]  /*3070*/  BSYNC B1 ;  /* 0x0000000000017941 */ /* 0x000fea0003800000 */
.L_x_79:
[----:B------:R-:W-:Y:S01]  /*3080*/  @!P5 IMAD R141, R141, R217, R226 ;  /* 0x000000d98d8dd224 */ /* 0x000fe200078e02e2 */
[----:B------:R-:W-:Y:S04]  /*3090*/  BSSY B1, `(.L_x_81) ;  /* 0x0000006000017945 */ /* 0x000fe80003800000 */
[----:B------:R0:W-:Y:S01]  /*30a0*/  @!P5 STG.E.U8 desc[UR36][R4.64+0x29], R141 ;  /* 0x0000298d0400d986 */ /* 0x0001e2000c101124 */
[----:B------:R-:W-:Y:S05]  /*30b0*/  @P2 BRA `(.L_x_82) ;  /* 0x00000000000c2947 */ /* 0x000fea0003800000 */
[----:B------:R-:W1:Y:S02]  /*30c0*/  LDG.E.U8 R218, desc[UR36][R228.64+0x28] ;  /* 0x00002824e4da7981 */ /* 0x000e64000c1e1100 */
[----:B-1----:R-:W-:-:S05]  /*30d0*/  PRMT R23, R218, 0x8880, RZ ;  /* 0x00008880da177816 */ /* 0x002fca00000000ff */
[----:B------:R-:W-:-:S07]  /*30e0*/  IMAD R226, R23, R216, RZ ;  /* 0x000000d817e27224 */ /* 0x000fce00078e02ff */
.L_x_82:
[----:B------:R-:W-:Y:S05]  /*30f0*/  BSYNC B1 ;  /* 0x0000000000017941 */ /* 0x000fea0003800000 */
.L_x_81:
        /* <DEDUP_REMOVED lines=11> */
.L_x_84:
[----:B------:R-:W-:Y:S05]  /*31b0*/  BSYNC B1 ;  /* 0x0000000000017941 */ /* 0x000fea0003800000 */
.L_x_83:
[----:B------:R-:W-:Y:S01]  /*31c0*/  @!P4 IMAD R143, R143, R217, R226 ;  /* 0x000000d98f8fc224 */ /* 0x000fe200078e02e2 */
[----:B------:R-:W-:Y:S04]  /*31d0*/  BSSY B1, `(.L_x_85) ;  /* 0x0000006000017945 */ /* 0x000fe80003800000 */
[----:B------:R0:W-:Y:S01]  /*31e0*/  @!P4 STG.E.U8 desc[UR36][R8.64+0x29], R143 ;  /* 0x0000298f0800c986 */ /* 0x0001e2000c101124 */
[----:B------:R-:W-:Y:S05]  /*31f0*/  @P3 BRA `(.L_x_86) ;  /* 0x00000000000c3947 */ /* 0x000fea0003800000 */
[----:B------:R-:W1:Y:S02]  /*3200*/  LDG.E.U8 R218, desc[UR36][R222.64+0x30] ;  /* 0x00003024deda7981 */ /* 0x000e64000c1e1100 */
[----:B-1----:R-:W-:-:S05]  /*3210*/  PRMT R23, R218, 0x8880, RZ ;  /* 0x00008880da177816 */ /* 0x002fca00000000ff */
[----:B------:R-:W-:-:S07]  /*3220*/  IMAD R226, R23, R216, RZ ;  /* 0x000000d817e27224 */ /* 0x000fce00078e02ff */
.L_x_86:
[----:B------:R-:W-:Y:S05]  /*3230*/  BSYNC B1 ;  /* 0x0000000000017941 */ /* 0x000fea0003800000 */
.L_x_85:
[----:B-1----:R-:W-:Y:S01]  /*3240*/  @!P3 IMAD R23, R144, R217, R226 ;  /* 0x000000d99017b224 */ /* 0x002fe200078e02e2 */
[----:B------:R-:W-:Y:S04]  /*3250*/  BSSY B1, `(.L_x_87) ;  /* 0x0000006000017945 */ /* 0x000fe80003800000 */
[----:B------:R1:W-:Y:S01]  /*3260*/  @!P3 STG.E.U8 desc[UR36][R4.64+0x30], R23 ;  /* 0x000030170400b986 */ /* 0x0003e2000c101124 */
[----:B------:R-:W-:Y:S05]  /*3270*/  @P5 BRA `(.L_x_88) ;  /* 0x00000000000c5947 */ /* 0x000fea0003800000 */
[----:B------:R-:W1:Y:S02]  /*3280*/  LDG.E.U8 R218, desc[UR36][R222.64+0x31] ;  /* 0x00003124deda7981 */ /* 0x000e64000c1e1100 */
[----:B-1----:R-:W-:-:S05]  /*3290*/  PRMT R23, R218, 0x8880, RZ ;  /* 0x00008880da177816 */ /* 0x002fca00000000ff */
[----:B------:R-:W-:-:S07]  /*32a0*/  IMAD R226, R23, R216, RZ ;  /* 0x000000d817e27224 */ /* 0x000fce00078e02ff */
.L_x_88:
[----:B------:R-:W-:Y:S05]  /*32b0*/  BSYNC B1 ;  /* 0x0000000000017941 */ /* 0x000fea0003800000 */
.L_x_87:
[----:B------:R-:W-:Y:S01]  /*32c0*/  @!P5 IMAD R145, R145, R217, R226 ;  /* 0x000000d99191d224 */ /* 0x000fe200078e02e2 */
[----:B------:R-:W-:Y:S04]  /*32d0*/  BSSY B1, `(.L_x_89) ;  /* 0x0000006000017945 */ /* 0x000fe80003800000 */
[----:B------:R0:W-:Y:S01]  /*32e0*/  @!P5 STG.E.U8 desc[UR36][R4.64+0x31], R145 ;  /* 0x000031910400d986 */ /* 0x0001e2000c101124 */
[----:B------:R-:W-:Y:S05]  /*32f0*/  @P2 BRA `(.L_x_90) ;  /* 0x00000000000c2947 */ /* 0x000fea0003800000 */
[----:B------:R-:W1:Y:S02]  /*3300*/  LDG.E.U8 R218, desc[UR36][R228.64+0x30] ;  /* 0x00003024e4da7981 */ /* 0x000e64000c1e1100 */
[----:B-1----:R-:W-:-:S05]  /*3310*/  PRMT R23, R218, 0x8880, RZ ;  /* 0x00008880da177816 */ /* 0x002fca00000000ff */
[----:B------:R-:W-:-:S07]  /*3320*/  IMAD R226, R23, R216, RZ ;  /* 0x000000d817e27224 */ /* 0x000fce00078e02ff */
.L_x_90:
[----:B------:R-:W-:Y:S05]  /*3330*/  BSYNC B1 ;  /* 0x0000000000017941 */ /* 0x000fea0003800000 */
.L_x_89:
        /* <DEDUP_REMOVED lines=11> */
.L_x_92:
[----:B------:R-:W-:Y:S05]  /*33f0*/  BSYNC B1 ;  /* 0x0000000000017941 */ /* 0x000fea0003800000 */
.L_x_91:
[----:B------:R-:W-:Y:S01]  /*3400*/  @!P4 IMAD R147, R147, R217, R226 ;  /* 0x000000d99393c224 */ /* 0x000fe200078e02e2 */
[----:B------:R-:W-:Y:S04]  /*3410*/  BSSY B1, `(.L_x_93) ;  /* 0x0000006000017945 */ /* 0x000fe80003800000 */
[----:B------:R0:W-:Y:S01]  /*3420*/  @!P4 STG.E.U8 desc[UR36][R8.64+0x31], R147 ;  /* 0x000031930800c986 */ /* 0x0001e2000c101124 */
[----:B------:R-:W-:Y:S05]  /*3430*/  @P3 BRA `(.L_x_94) ;  /* 0x00000000000c3947 */ /* 0x000fea0003800000 */
[----:B------:R-:W1:Y:S02]  /*3440*/  LDG.E.U8 R218, desc[UR36][R222.64+0x38] ;  /* 0x00003824deda7981 */ /* 0x000e64000c1e1100 */
[----:B-1----:R-:W-:-:S05]  /*3450*/  PRMT R23, R218, 0x8880, RZ ;  /* 0x00008880da177816 */ /* 0x002fca00000000ff */
[----:B------:R-:W-:-:S07]  /*3460*/  IMAD R226, R23, R216, RZ ;  /* 0x000000d817e27224 */ /* 0x000fce00078e02ff */
.L_x_94:
[----:B------:R-:W-:Y:S05]  /*3470*/  BSYNC B1 ;  /* 0x0000000000017941 */ /* 0x000fea0003800000 */
.L_x_93:
[----:B-1----:R-:W-:Y:S01]  /*3480*/  @!P3 IMAD R23, R148, R217, R226 ;  /* 0x000000d99417b224 */ /* 0x002fe200078e02e2 */
[----:B------:R-:W-:Y:S04]  /*3490*/  BSSY B1, `(.L_x_95) ;  /* 0x0000006000017945 */ /* 0x000fe80003800000 */
[----:B------:R1:W-:Y:S01]  /*34a0*/  @!P3 STG.E.U8 desc[UR36][R4.64+0x38], R23 ;  /* 0x000038170400b986 */ /* 0x0003e2000c101124 */
[----:B------:R-:W-:Y:S05]  /*34b0*/  @P5 BRA `(.L_x_96) ;  /* 0x00000000000c5947 */ /* 0x000fea0003800000 */
[----:B------:R-:W1:Y:S02]  /*34c0*/  LDG.E.U8 R218, desc[UR36][R222.64+0x39] ;  /* 0x00003924deda7981 */ /* 0x000e64000c1e1100 */
[----:B-1----:R-:W-:-:S05]  /*34d0*/  PRMT R23, R218, 0x8880, RZ ;  /* 0x00008880da177816 */ /* 0x002fca00000000ff */
[----:B------:R-:W-:-:S07]  /*34e0*/  IMAD R226, R23, R216, RZ ;  /* 0x000000d817e27224 */ /* 0x000fce00078e02ff */
.L_x_96:
[----:B------:R-:W-:Y:S05]  /*34f0*/  BSYNC B1 ;  /* 0x0000000000017941 */ /* 0x000fea0003800000 */
.L_x_95:
[----:B------:R-:W-:Y:S01]  /*3500*/  @!P5 IMAD R149, R149, R217, R226 ;  /* 0x000000d99595d224 */ /* 0x000fe200078e02e2 */
[----:B------:R-:W-:Y:S04]  /*3510*/  BSSY B1, `(.L_x_97) ;  /* 0x0000006000017945 */ /* 0x000fe80003800000 */
[----:B------:R0:W-:Y:S01]  /*3520*/  @!P5 STG.E.U8 desc[UR36][R4.64+0x39], R149 ;  /* 0x000039950400d986 */ /* 0x0001e2000c101124 */
[----:B------:R-:W-:Y:S05]  /*3530*/  @P2 BRA `(.L_x_98) ;  /* 0x00000000000c2947 */ /* 0x000fea0003800000 */
[----:B------:R-:W1:Y:S02]  /*3540*/  LDG.E.U8 R218, desc[UR36][R228.64+0x38] ;  /* 0x00003824e4da7981 */ /* 0x000e64000c1e1100 */
[----:B-1----:R-:W-:-:S05]  /*3550*/  PRMT R23, R218, 0x8880, RZ ;  /* 0x00008880da177816 */ /* 0x002fca00000000ff */
[----:B------:R-:W-:-:S07]  /*3560*/  IMAD R226, R23, R216, RZ ;  /* 0x000000d817e27224 */ /* 0x000fce00078e02ff */
.L_x_98:
[----:B------:R-:W-:Y:S05]  /*3570*/  BSYNC B1 ;  /* 0x0000000000017941 */ /* 0x000fea0003800000 */
.L_x_97:
        /* <DEDUP_REMOVED lines=11> */
.L_x_100:
[----:B------:R-:W-:Y:S05]  /*3630*/  BSYNC B1 ;  /* 0x0000000000017941 */ /* 0x000fea0003800000 */
.L_x_99:
[----:B------:R-:W-:Y:S01]  /*3640*/  @!P4 IMAD R151, R151, R217, R226 ;  /* 0x000000d99797c224 */ /* 0x000fe200078e02e2 */
[----:B------:R-:W-:Y:S04]  /*3650*/  BSSY B1, `(.L_x_101) ;  /* 0x0000006000017945 */ /* 0x000fe80003800000 */
[----:B------:R0:W-:Y:S01]  /*3660*/  @!P4 STG.E.U8 desc[UR36][R8.64+0x39], R151 ;  /* 0x000039970800c986 */ /* 0x0001e2000c101124 */
[----:B------:R-:W-:Y:S05]  /*3670*/  @P3 BRA `(.L_x_102) ;  /* 0x00000000000c3947 */ /* 0x000fea0003800000 */
[----:B------:R-:W1:Y:S02]  /*3680*/  LDG.E.U8 R218, desc[UR36][R222.64+0x40] ;  /* 0x00004024deda7981 */ /* 0x000e64000c1e1100 */
[----:B-1----:R-:W-:-:S05]  /*3690*/  PRMT R23, R218, 0x8880, RZ ;  /* 0x00008880da177816 */ /* 0x002fca00000000ff */
[----:B------:R-:W-:-:S07]  /*36a0*/  IMAD R226, R23, R216, RZ ;  /* 0x000000d817e27224 */ /* 0x000fce00078e02ff */
.L_x_102:
[----:B------:R-:W-:Y:S05]  /*36b0*/  BSYNC B1 ;  /* 0x0000000000017941 */ /* 0x000fea0003800000 */
.L_x_101:
[----:B-1----:R-:W-:Y:S01]  /*36c0*/  @!P3 IMAD R23, R152, R217, R226 ;  /* 0x000000d99817b224 */ /* 0x002fe200078e02e2 */
[----:B------:R-:W-:Y:S04]  /*36d0*/  BSSY B1, `(.L_x_103) ;  /* 0x0000006000017945 */ /* 0x000fe80003800000 */
[----:B------:R1:W-:Y:S01]  /*36e0*/  @!P3 STG.E.U8 desc[UR36][R4.64+0x40], R23 ;  /* 0x000040170400b986 */ /* 0x0003e2000c101124 */
[----:B------:R-:W-:Y:S05]  /*36f0*/  @P5 BRA `(.L_x_104) ;  /* 0x00000000000c5947 */ /* 0x000fea0003800000 */
[----:B------:R-:W1:Y:S02]  /*3700*/  LDG.E.U8 R218, desc[UR36][R222.64+0x41] ;  /* 0x00004124deda7981 */ /* 0x000e64000c1e1100 */
[----:B-1----:R-:W-:-:S05]  /*3710*/  PRMT R23, R218, 0x8880, RZ ;  /* 0x00008880da177816 */ /* 0x002fca00000000ff */
[----:B------:R-:W-:-:S07]  /*3720*/  IMAD R226, R23, R216, RZ ;  /* 0x000000d817e27224 */ /* 0x000fce00078e02ff */
.L_x_104:
[----:B------:R-:W-:Y:S05]  /*3730*/  BSYNC B1 ;  /* 0x0000000000017941 */ /* 0x000fea0003800000 */
.L_x_103:
[----:B------:R-:W-:Y:S01]  /*3740*/  @!P5 IMAD R153, R153, R217, R226 ;  /* 0x000000d99999d224 */ /* 0x000fe200078e02e2 */
[----:B------:R-:W-:Y:S04]  /*3750*/  BSSY B1, `(.L_x_105) ;  /* 0x0000006000017945 */ /* 0x000fe80003800000 */
[----:B------:R0:W-:Y:S01]  /*3760*/  @!P5 STG.E.U8 desc[UR36][R4.64+0x41], R153 ;  /* 0x000041990400d986 */ /* 0x0001e2000c101124 */
[----:B------:R-:W-:Y:S05]  /*3770*/  @P2 BRA `(.L_x_106) ;  /* 0x00000000000c2947 */ /* 0x000fea0003800000 */
[----:B------:R-:W1:Y:S02]  /*3780*/  LDG.E.U8 R218, desc[UR36][R228.64+0x40] ;  /* 0x00004024e4da7981 */ /* 0x000e64000c1e1100 */
[----:B-1----:R-:W-:-:S05]  /*3790*/  PRMT R23, R218, 0x8880, RZ ;  /* 0x00008880da177816 */ /* 0x002fca00000000ff */
[----:B------:R-:W-:-:S07]  /*37a0*/  IMAD R226, R23, R216, RZ ;  /* 0x000000d817e27224 */ /* 0x000fce00078e02ff */
.L_x_106:
[----:B------:R-:W-:Y:S05]  /*37b0*/  BSYNC B1 ;  /* 0x0000000000017941 */ /* 0x000fea0003800000 */
.L_x_105:
        /* <DEDUP_REMOVED lines=11> */
.L_x_108:
[----:B------:R-:W-:Y:S05]  /*3870*/  BSYNC B1 ;  /* 0x0000000000017941 */ /* 0x000fea0003800000 */
.L_x_107:
[----:B------:R-:W-:Y:S01]  /*3880*/  @!P4 IMAD R155, R155, R217, R226 ;  /* 0x000000d99b9bc224 */ /* 0x000fe200078e02e2 */
[----:B------:R-:W-:Y:S04]  /*3890*/  BSSY B1, `(.L_x_109) ;  /* 0x0000006000017945 */ /* 0x000fe80003800000 */
[----:B------:R0:W-:Y:S01]  /*38a0*/  @!P4 STG.E.U8 desc[UR36][R8.64+0x41], R155 ;  /* 0x0000419b0800c986 */ /* 0x0001e2000c101124 */
[----:B------:R-:W-:Y:S05]  /*38b0*/  @P3 BRA `(.L_x_110) ;  /* 0x00000000000c3947 */ /* 0x000fea0003800000 */
[----:B------:R-:W1:Y:S02]  /*38c0*/  LDG.E.U8 R218, desc[UR36][R222.64+0x48] ;  /* 0x00004824deda7981 */ /* 0x000e64000c1e1100 */
[----:B-1----:R-:W-:-:S05]  /*38d0*/  PRMT R23, R218, 0x8880, RZ ;  /* 0x00008880da177816 */ /* 0x002fca00000000ff */
[----:B------:R-:W-:-:S07]  /*38e0*/  IMAD R226, R23, R216, RZ ;  /* 0x000000d817e27224 */ /* 0x000fce00078e02ff */
.L_x_110:
[----:B------:R-:W-:Y:S05]  /*38f0*/  BSYNC B1 ;  /* 0x0000000000017941 */ /* 0x000fea0003800000 */
.L_x_109:
[----:B-1----:R-:W-:Y:S01]  /*3900*/  @!P3 IMAD R23, R156, R217, R226 ;  /* 0x000000d99c17b224 */ /* 0x002fe200078e02e2 */
[----:B------:R-:W-:Y:S04]  /*3910*/  BSSY B1, `(.L_x_111) ;  /* 0x0000006000017945 */ /* 0x000fe80003800000 */
[----:B------:R1:W-:Y:S01]  /*3920*/  @!P3 STG.E.U8 desc[UR36][R4.64+0x48], R23 ;  /* 0x000048170400b986 */ /* 0x0003e2000c101124 */
[----:B------:R-:W-:Y:S05]  /*3930*/  @P5 BRA `(.L_x_112) ;  /* 0x00000000000c5947 */ /* 0x000fea0003800000 */
[----:B------:R-:W1:Y:S02]  /*3940*/  LDG.E.U8 R218, desc[UR36][R222.64+0x49] ;  /* 0x00004924deda7981 */ /* 0x000e64000c1e1100 */
[----:B-1----:R-:W-:-:S05]  /*3950*/  PRMT R23, R218, 0x8880, RZ ;  /* 0x00008880da177816 */ /* 0x002fca00000000ff */
[----:B------:R-:W-:-:S07]  /*3960*/  IMAD R226, R23, R216, RZ ;  /* 0x000000d817e27224 */ /* 0x000fce00078e02ff */
.L_x_112:
[----:B------:R-:W-:Y:S05]  /*3970*/  BSYNC B1 ;  /* 0x0000000000017941 */ /* 0x000fea0003800000 */
.L_x_111:
[----:B------:R-:W-:Y:S01]  /*3980*/  @!P5 IMAD R157, R157, R217, R226 ;  /* 0x000000d99d9dd224 */ /* 0x000fe200078e02e2 */
[----:B------:R-:W-:Y:S04]  /*3990*/  BSSY B1, `(.L_x_113) ;  /* 0x0000006000017945 */ /* 0x000fe80003800000 */
[----:B------:R0:W-:Y:S01]  /*39a0*/  @!P5 STG.E.U8 desc[UR36][R4.64+0x49], R157 ;  /* 0x0000499d0400d986 */ /* 0x0001e2000c101124 */
[----:B------:R-:W-:Y:S05]  /*39b0*/  @P2 BRA `(.L_x_114) ;  /* 0x00000000000c2947 */ /* 0x000fea0003800000 */
[----:B------:R-:W1:Y:S02]  /*39c0*/  LDG.E.U8 R218, desc[UR36][R228.64+0x48] ;  /* 0x00004824e4da7981 */ /* 0x000e64000c1e1100 */
[----:B-1----:R-:W-:-:S05]  /*39d0*/  PRMT R23, R218, 0x8880, RZ ;  /* 0x00008880da177816 */ /* 0x002fca00000000ff */
[----:B------:R-:W-:-:S07]  /*39e0*/  IMAD R226, R23, R216, RZ ;  /* 0x000000d817e27224 */ /* 0x000fce00078e02ff */
.L_x_114:
[----:B------:R-:W-:Y:S05]  /*39f0*/  BSYNC B1 ;  /* 0x0000000000017941 */ /* 0x000fea0003800000 */
.L_x_113:
        /* <DEDUP_REMOVED lines=11> */
.L_x_116:
[----:B------:R-:W-:Y:S05]  /*3ab0*/  BSYNC B1 ;  /* 0x0000000000017941 */ /* 0x000fea0003800000 */
.L_x_115:
[----:B------:R-:W-:Y:S01]  /*3ac0*/  @!P4 IMAD R159, R159, R217, R226 ;  /* 0x000000d99f9fc224 */ /* 0x000fe200078e02e2 */
[----:B------:R-:W-:Y:S04]  /*3ad0*/  BSSY B1, `(.L_x_117) ;  /* 0x0000006000017945 */ /* 0x000fe80003800000 */
[----:B------:R0:W-:Y:S01]  /*3ae0*/  @!P4 STG.E.U8 desc[UR36][R8.64+0x49], R159 ;  /* 0x0000499f0800c986 */ /* 0x0001e2000c101124 */
[----:B------:R-:W-:Y:S05]  /*3af0*/  @P3 BRA `(.L_x_118) ;  /* 0x00000000000c3947 */ /* 0x000fea0003800000 */
[----:B------:R-:W1:Y:S02]  /*3b00*/  LDG.E.U8 R218, desc[UR36][R222.64+0x50] ;  /* 0x00005024deda7981 */ /* 0x000e64000c1e1100 */
[----:B-1----:R-:W-:-:S05]  /*3b10*/  PRMT R23, R218, 0x8880, RZ ;  /* 0x00008880da177816 */ /* 0x002fca00000000ff */
[----:B------:R-:W-:-:S07]  /*3b20*/  IMAD R226, R23, R216, RZ ;  /* 0x000000d817e27224 */ /* 0x000fce00078e02ff */
.L_x_118:
[----:B------:R-:W-:Y:S05]  /*3b30*/  BSYNC B1 ;  /* 0x0000000000017941 */ /* 0x000fea0003800000 */
.L_x_117:
[----:B-1----:R-:W-:Y:S01]  /*3b40*/  @!P3 IMAD R23, R160, R217, R226 ;  /* 0x000000d9a017b224 */ /* 0x002fe200078e02e2 */
[----:B------:R-:W-:Y:S04]  /*3b50*/  BSSY B1, `(.L_x_119) ;  /* 0x0000006000017945 */ /* 0x000fe80003800000 */
[----:B------:R1:W-:Y:S01]  /*3b60*/  @!P3 STG.E.U8 desc[UR36][R4.64+0x50], R23 ;  /* 0x000050170400b986 */ /* 0x0003e2000c101124 */
[----:B------:R-:W-:Y:S05]  /*3b70*/  @P5 BRA `(.L_x_120) ;  /* 0x00000000000c5947 */ /* 0x000fea0003800000 */
[----:B------:R-:W1:Y:S02]  /*3b80*/  LDG.E.U8 R218, desc[UR36][R222.64+0x51] ;  /* 0x00005124deda7981 */ /* 0x000e64000c1e1100 */
[----:B-1----:R-:W-:-:S05]  /*3b90*/  PRMT R23, R218, 0x8880, RZ ;  /* 0x00008880da177816 */ /* 0x002fca00000000ff */
[----:B------:R-:W-:-:S07]  /*3ba0*/  IMAD R226, R23, R216, RZ ;  /* 0x000000d817e27224 */ /* 0x000fce00078e02ff */
.L_x_120:
[----:B------:R-:W-:Y:S05]  /*3bb0*/  BSYNC B1 ;  /* 0x0000000000017941 */ /* 0x000fea0003800000 */
.L_x_119:
[----:B------:R-:W-:Y:S01]  /*3bc0*/  @!P5 IMAD R161, R161, R217, R226 ;  /* 0x000000d9a1a1d224 */ /* 0x000fe200078e02e2 */
[----:B------:R-:W-:Y:S04]  /*3bd0*/  BSSY B1, `(.L_x_121) ;  /* 0x0000006000017945 */ /* 0x000fe80003800000 */
[----:B------:R0:W-:Y:S01]  /*3be0*/  @!P5 STG.E.U8 desc[UR36][R4.64+0x51], R161 ;  /* 0x000051a10400d986 */ /* 0x0001e2000c101124 */
[----:B------:R-:W-:Y:S05]  /*3bf0*/  @P2 BRA `(.L_x_122) ;  /* 0x00000000000c2947 */ /* 0x000fea0003800000 */
[----:B------:R-:W1:Y:S02]  /*3c00*/  LDG.E.U8 R218, desc[UR36][R228.64+0x50] ;  /* 0x00005024e4da7981 */ /* 0x000e64000c1e1100 */
[----:B-1----:R-:W-:-:S05]  /*3c10*/  PRMT R23, R218, 0x8880, RZ ;  /* 0x00008880da177816 */ /* 0x002fca00000000ff */
[----:B------:R-:W-:-:S07]  /*3c20*/  IMAD R226, R23, R216, RZ ;  /* 0x000000d817e27224 */ /* 0x000fce00078e02ff */
.L_x_122:
[----:B------:R-:W-:Y:S05]  /*3c30*/  BSYNC B1 ;  /* 0x0000000000017941 */ /* 0x000fea0003800000 */
.L_x_121:
        /* <DEDUP_REMOVED lines=11> */
.L_x_124:
[----:B------:R-:W-:Y:S05]  /*3cf0*/  BSYNC B1 ;  /* 0x0000000000017941 */ /* 0x000fea0003800000 */
.L_x_123:
[----:B------:R-:W-:Y:S01]  /*3d00*/  @!P4 IMAD R163, R163, R217, R226 ;  /* 0x000000d9a3a3c224 */ /* 0x000fe200078e02e2 */
[----:B------:R-:W-:Y:S04]  /*3d10*/  BSSY B1, `(.L_x_125) ;  /* 0x0000006000017945 */ /* 0x000fe80003800000 */
[----:B------:R0:W-:Y:S01]  /*3d20*/  @!P4 STG.E.U8 desc[UR36][R8.64+0x51], R163 ;  /* 0x000051a30800c986 */ /* 0x0001e2000c101124 */
[----:B------:R-:W-:Y:S05]  /*3d30*/  @P3 BRA `(.L_x_126) ;  /* 0x00000000000c3947 */ /* 0x000fea0003800000 */
[----:B------:R-:W1:Y:S02]  /*3d40*/  LDG.E.U8 R218, desc[UR36][R222.64+0x58] ;  /* 0x00005824deda7981 */ /* 0x000e64000c1e1100 */
[----:B-1----:R-:W-:-:S05]  /*3d50*/  PRMT R23, R218, 0x8880, RZ ;  /* 0x00008880da177816 */ /* 0x002fca00000000ff */
[----:B------:R-:W-:-:S07]  /*3d60*/  IMAD R226, R23, R216, RZ ;  /* 0x000000d817e27224 */ /* 0x000fce00078e02ff */
.L_x_126:
[----:B------:R-:W-:Y:S05]  /*3d70*/  BSYNC B1 ;  /* 0x0000000000017941 */ /* 0x000fea0003800000 */
.L_x_125:
[----:B-1----:R-:W-:Y:S01]  /*3d80*/  @!P3 IMAD R23, R164, R217, R226 ;  /* 0x000000d9a417b224 */ /* 0x002fe200078e02e2 */
[----:B------:R-:W-:Y:S04]  /*3d90*/  BSSY B1, `(.L_x_127) ;  /* 0x0000006000017945 */ /* 0x000fe80003800000 */
[----:B------:R1:W-:Y:S01]  /*3da0*/  @!P3 STG.E.U8 desc[UR36][R4.64+0x58], R23 ;  /* 0x000058170400b986 */ /* 0x0003e2000c101124 */
[----:B------:R-:W-:Y:S05]  /*3db0*/  @P5 BRA `(.L_x_128) ;  /* 0x00000000000c5947 */ /* 0x000fea0003800000 */
[----:B------:R-:W1:Y:S02]  /*3dc0*/  LDG.E.U8 R218, desc[UR36][R222.64+0x59] ;  /* 0x00005924deda7981 */ /* 0x000e64000c1e1100 */
[----:B-1----:R-:W-:-:S05]  /*3dd0*/  PRMT R23, R218, 0x8880, RZ ;  /* 0x00008880da177816 */ /* 0x002fca00000000ff */
[----:B------:R-:W-:-:S07]  /*3de0*/  IMAD R226, R23, R216, RZ ;  /* 0x000000d817e27224 */ /* 0x000fce00078e02ff */
.L_x_128:
[----:B------:R-:W-:Y:S05]  /*3df0*/  BSYNC B1 ;  /* 0x0000000000017941 */ /* 0x000fea0003800000 */
.L_x_127:
[----:B------:R-:W-:Y:S01]  /*3e00*/  @!P5 IMAD R165, R165, R217, R226 ;  /* 0x000000d9a5a5d224 */ /* 0x000fe200078e02e2 */
[----:B------:R-:W-:Y:S04]  /*3e10*/  BSSY B1, `(.L_x_129) ;  /* 0x0000006000017945 */ /* 0x000fe80003800000 */
[----:B------:R0:W-:Y:S01]  /*3e20*/  @!P5 STG.E.U8 desc[UR36][R4.64+0x59], R165 ;  /* 0x000059a50400d986 */ /* 0x0001e2000c101124 */
[----:B------:R-:W-:Y:S05]  /*3e30*/  @P2 BRA `(.L_x_130) ;  /* 0x00000000000c2947 */ /* 0x000fea0003800000 */
[----:B------:R-:W1:Y:S02]  /*3e40*/  LDG.E.U8 R218, desc[UR36][R228.64+0x58] ;  /* 0x00005824e4da7981 */ /* 0x000e64000c1e1100 */
[----:B-1----:R-:W-:-:S05]  /*3e50*/  PRMT R23, R218, 0x8880, RZ ;  /* 0x00008880da177816 */ /* 0x002fca00000000ff */
[----:B------:R-:W-:-:S07]  /*3e60*/  IMAD R226, R23, R216, RZ ;  /* 0x000000d817e27224 */ /* 0x000fce00078e02ff */
.L_x_130:
[----:B------:R-:W-:Y:S05]  /*3e70*/  BSYNC B1 ;  /* 0x0000000000017941 */ /* 0x000fea0003800000 */
.L_x_129:
        /* <DEDUP_REMOVED lines=11> */
.L_x_132:
[----:B------:R-:W-:Y:S05]  /*3f30*/  BSYNC B1 ;  /* 0x0000000000017941 */ /* 0x000fea0003800000 */
.L_x_131:
[----:B------:R-:W-:Y:S01]  /*3f40*/  @!P4 IMAD R167, R167, R217, R226 ;  /* 0x000000d9a7a7c224 */ /* 0x000fe200078e02e2 */
[----:B------:R-:W-:Y:S04]  /*3f50*/  BSSY B1, `(.L_x_133) ;  /* 0x0000006000017945 */ /* 0x000fe80003800000 */
[----:B------:R0:W-:Y:S01]  /*3f60*/  @!P4 STG.E.U8 desc[UR36][R8.64+0x59], R167 ;  /* 0x000059a70800c986 */ /* 0x0001e2000c101124 */
[----:B------:R-:W-:Y:S05]  /*3f70*/  @P3 BRA `(.L_x_134) ;  /* 0x00000000000c3947 */ /* 0x000fea0003800000 */
[----:B------:R-:W1:Y:S02]  /*3f80*/  LDG.E.U8 R218, desc[UR36][R222.64+0x60] ;  /* 0x00006024deda7981 */ /* 0x000e64000c1e1100 */
[----:B-1----:R-:W-:-:S05]  /*3f90*/  PRMT R23, R218, 0x8880, RZ ;  /* 0x00008880da177816 */ /* 0x002fca00000000ff */
[----:B------:R-:W-:-:S07]  /*3fa0*/  IMAD R226, R23, R216, RZ ;  /* 0x000000d817e27224 */ /* 0x000fce00078e02ff */
.L_x_134:
[----:B------:R-:W-:Y:S05]  /*3fb0*/  BSYNC B1 ;  /* 0x0000000000017941 */ /* 0x000fea0003800000 */
.L_x_133:
[----:B-1----:R-:W-:Y:S01]  /*3fc0*/  @!P3 IMAD R23, R168, R217, R226 ;  /* 0x000000d9a817b224 */ /* 0x002fe200078e02e2 */
[----:B------:R-:W-:Y:S04]  /*3fd0*/  BSSY B1, `(.L_x_135) ;  /* 0x0000006000017945 */ /* 0x000fe80003800000 */
[----:B------:R1:W-:Y:S01]  /*3fe0*/  @!P3 STG.E.U8 desc[UR36][R4.64+0x60], R23 ;  /* 0x000060170400b986 */ /* 0x0003e2000c101124 */
[----:B------:R-:W-:Y:S05]  /*3ff0*/  @P5 BRA `(.L_x_136) ;  /* 0x00000000000c5947 */ /* 0x000fea0003800000 */
[----:B------:R-:W1:Y:S02]  /*4000*/  LDG.E.U8 R218, desc[UR36][R222.64+0x61] ;  /* 0x00006124deda7981 */ /* 0x000e64000c1e1100 */
[----:B-1----:R-:W-:-:S05]  /*4010*/  PRMT R23, R218, 0x8880, RZ ;  /* 0x00008880da177816 */ /* 0x002fca00000000ff */
[----:B------:R-:W-:-:S07]  /*4020*/  IMAD R226, R23, R216, RZ ;  /* 0x000000d817e27224 */ /* 0x000fce00078e02ff */
.L_x_136:
[----:B------:R-:W-:Y:S05]  /*4030*/  BSYNC B1 ;  /* 0x0000000000017941 */ /* 0x000fea0003800000 */
.L_x_135:
[----:B------:R-:W-:Y:S01]  /*4040*/  @!P5 IMAD R169, R169, R217, R226 ;  /* 0x000000d9a9a9d224 */ /* 0x000fe200078e02e2 */
[----:B------:R-:W-:Y:S04]  /*4050*/  BSSY B1, `(.L_x_137) ;  /* 0x0000006000017945 */ /* 0x000fe80003800000 */
[----:B------:R0:W-:Y:S01]  /*4060*/  @!P5 STG.E.U8 desc[UR36][R4.64+0x61], R169 ;  /* 0x000061a90400d986 */ /* 0x0001e2000c101124 */
[----:B------:R-:W-:Y:S05]  /*4070*/  @P2 BRA `(.L_x_138) ;  /* 0x00000000000c2947 */ /* 0x000fea0003800000 */
[----:B------:R-:W1:Y:S02]  /*4080*/  LDG.E.U8 R218, desc[UR36][R228.64+0x60] ;  /* 0x00006024e4da7981 */ /* 0x000e64000c1e1100 */
[----:B-1----:R-:W-:-:S05]  /*4090*/  PRMT R23, R218, 0x8880, RZ ;  /* 0x00008880da177816 */ /* 0x002fca00000000ff */
[----:B------:R-:W-:-:S07]  /*40a0*/  IMAD R226, R23, R216, RZ ;  /* 0x000000d817e27224 */ /* 0x000fce00078e02ff */
.L_x_138:
[----:B------:R-:W-:Y:S05]  /*40b0*/  BSYNC B1 ;  /* 0x0000000000017941 */ /* 0x000fea0003800000 */
.L_x_137:
        /* <DEDUP_REMOVED lines=11> */
.L_x_140:
[----:B------:R-:W-:Y:S05]  /*4170*/  BSYNC B1 ;  /* 0x0000000000017941 */ /* 0x000fea0003800000 */
.L_x_139:
[----:B------:R-:W-:Y:S01]  /*4180*/  @!P4 IMAD R171, R171, R217, R226 ;  /* 0x000000d9ababc224 */ /* 0x000fe200078e02e2 */
[----:B------:R-:W-:Y:S04]  /*4190*/  BSSY B1, `(.L_x_141) ;  /* 0x0000006000017945 */ /* 0x000fe80003800000 */
[----:B------:R0:W-:Y:S01]  /*41a0*/  @!P4 STG.E.U8 desc[UR36][R8.64+0x61], R171 ;  /* 0x000061ab0800c986 */ /* 0x0001e2000c101124 */
[----:B------:R-:W-:Y:S05]  /*41b0*/  @P3 BRA `(.L_x_142) ;  /* 0x00000000000c3947 */ /* 0x000fea0003800000 */
[----:B------:R-:W1:Y:S02]  /*41c0*/  LDG.E.U8 R218, desc[UR36][R222.64+0x68] ;  /* 0x00006824deda7981 */ /* 0x000e64000c1e1100 */
[----:B-1----:R-:W-:-:S05]  /*41d0*/  PRMT R23, R218, 0x8880, RZ ;  /* 0x00008880da177816 */ /* 0x002fca00000000ff */
[----:B------:R-:W-:-:S07]  /*41e0*/  IMAD R226, R23, R216, RZ ;  /* 0x000000d817e27224 */ /* 0x000fce00078e02ff */
.L_x_142:
[----:B------:R-:W-:Y:S05]  /*41f0*/  BSYNC B1 ;  /* 0x0000000000017941 */ /* 0x000fea0003800000 */
.L_x_141:
[----:B-1----:R-:W-:Y:S01]  /*4200*/  @!P3 IMAD R23, R172, R217, R226 ;  /* 0x000000d9ac17b224 */ /* 0x002fe200078e02e2 */
[----:B------:R-:W-:Y:S04]  /*4210*/  BSSY B1, `(.L_x_143) ;  /* 0x0000006000017945 */ /* 0x000fe80003800000 */
[----:B------:R1:W-:Y:S01]  /*4220*/  @!P3 STG.E.U8 desc[UR36][R4.64+0x68], R23 ;  /* 0x000068170400b986 */ /* 0x0003e2000c101124 */
[----:B------:R-:W-:Y:S05]  /*4230*/  @P5 BRA `(.L_x_144) ;  /* 0x00000000000c5947 */ /* 0x000fea0003800000 */
[----:B------:R-:W1:Y:S02]  /*4240*/  LDG.E.U8 R218, desc[UR36][R222.64+0x69] ;  /* 0x00006924deda7981 */ /* 0x000e64000c1e1100 */
[----:B-1----:R-:W-:-:S05]  /*4250*/  PRMT R23, R218, 0x8880, RZ ;  /* 0x00008880da177816 */ /* 0x002fca00000000ff */
[----:B------:R-:W-:-:S07]  /*4260*/  IMAD R226, R23, R216, RZ ;  /* 0x000000d817e27224 */ /* 0x000fce00078e02ff */
.L_x_144:
[----:B------:R-:W-:Y:S05]  /*4270*/  BSYNC B1 ;  /* 0x0000000000017941 */ /* 0x000fea0003800000 */
.L_x_143:
[----:B------:R-:W-:Y:S01]  /*4280*/  @!P5 IMAD R173, R173, R217, R226 ;  /* 0x000000d9adadd224 */ /* 0x000fe200078e02e2 */
[----:B------:R-:W-:Y:S04]  /*4290*/  BSSY B1, `(.L_x_145) ;  /* 0x0000006000017945 */ /* 0x000fe80003800000 */
[----:B------:R0:W-:Y:S01]  /*42a0*/  @!P5 STG.E.U8 desc[UR36][R4.64+0x69], R173 ;  /* 0x000069ad0400d986 */ /* 0x0001e2000c101124 */
[----:B------:R-:W-:Y:S05]  /*42b0*/  @P2 BRA `(.L_x_146) ;  /* 0x00000000000c2947 */ /* 0x000fea0003800000 */
[----:B------:R-:W1:Y:S02]  /*42c0*/  LDG.E.U8 R218, desc[UR36][R228.64+0x68] ;  /* 0x00006824e4da7981 */ /* 0x000e64000c1e1100 */
[----:B-1----:R-:W-:-:S05]  /*42d0*/  PRMT R23, R218, 0x8880, RZ ;  /* 0x00008880da177816 */ /* 0x002fca00000000ff */
[----:B------:R-:W-:-:S07]  /*42e0*/  IMAD R226, R23, R216, RZ ;  /* 0x000000d817e27224 */ /* 0x000fce00078e02ff */
.L_x_146:
[----:B------:R-:W-:Y:S05]  /*42f0*/  BSYNC B1 ;  /* 0x0000000000017941 */ /* 0x000fea0003800000 */
.L_x_145:
        /* <DEDUP_REMOVED lines=11> */
.L_x_148:
[----:B------:R-:W-:Y:S05]  /*43b0*/  BSYNC B1 ;  /* 0x0000000000017941 */ /* 0x000fea0003800000 */
.L_x_147:
[----:B------:R-:W-:Y:S01]  /*43c0*/  @!P4 IMAD R175, R175, R217, R226 ;  /* 0x000000d9afafc224 */ /* 0x000fe200078e02e2 */
[----:B------:R-:W-:Y:S04]  /*43d0*/  BSSY B1, `(.L_x_149) ;  /* 0x0000006000017945 */ /* 0x000fe80003800000 */
[----:B------:R0:W-:Y:S01]  /*43e0*/  @!P4 STG.E.U8 desc[UR36][R8.64+0x69], R175 ;  /* 0x000069af0800c986 */ /* 0x0001e2000c101124 */
[----:B------:R-:W-:Y:S05]  /*43f0*/  @P3 BRA `(.L_x_150) ;  /* 0x00000000000c3947 */ /* 0x000fea0003800000 */
[----:B------:R-:W1:Y:S02]  /*4400*/  LDG.E.U8 R218, desc[UR36][R222.64+0x70] ;  /* 0x00007024deda7981 */ /* 0x000e64000c1e1100 */
[----:B-1----:R-:W-:-:S05]  /*4410*/  PRMT R23, R218, 0x8880, RZ ;  /* 0x00008880da177816 */ /* 0x002fca00000000ff */
[----:B------:R-:W-:-:S07]  /*4420*/  IMAD R226, R23, R216, RZ ;  /* 0x000000d817e27224 */ /* 0x000fce00078e02ff */
.L_x_150:
[----:B------:R-:W-:Y:S05]  /*4430*/  BSYNC B1 ;  /* 0x0000000000017941 */ /* 0x000fea0003800000 */
.L_x_149:
[----:B-1----:R-:W-:Y:S01]  /*4440*/  @!P3 IMAD R23, R176, R217, R226 ;  /* 0x000000d9b017b224 */ /* 0x002fe200078e02e2 */
[----:B------:R-:W-:Y:S04]  /*4450*/  BSSY B1, `(.L_x_151) ;  /* 0x0000006000017945 */ /* 0x000fe80003800000 */
[----:B------:R1:W-:Y:S01]  /*4460*/  @!P3 STG.E.U8 desc[UR36][R4.64+0x70], R23 ;  /* 0x000070170400b986 */ /* 0x0003e2000c101124 */
[----:B------:R-:W-:Y:S05]  /*4470*/  @P5 BRA `(.L_x_152) ;  /* 0x00000000000c5947 */ /* 0x000fea0003800000 */
[----:B------:R-:W1:Y:S02]  /*4480*/  LDG.E.U8 R218, desc[UR36][R222.64+0x71] ;  /* 0x00007124deda7981 */ /* 0x000e64000c1e1100 */
[----:B-1----:R-:W-:-:S05]  /*4490*/  PRMT R23, R218, 0x8880, RZ ;  /* 0x00008880da177816 */ /* 0x002fca00000000ff */
[----:B------:R-:W-:-:S07]  /*44a0*/  IMAD R226, R23, R216, RZ ;  /* 0x000000d817e27224 */ /* 0x000fce00078e02ff */
.L_x_152:
[----:B------:R-:W-:Y:S05]  /*44b0*/  BSYNC B1 ;  /* 0x0000000000017941 */ /* 0x000fea0003800000 */
.L_x_151:
[----:B------:R-:W-:Y:S01]  /*44c0*/  @!P5 IMAD R177, R177, R217, R226 ;  /* 0x000000d9b1b1d224 */ /* 0x000fe200078e02e2 */
[----:B------:R-:W-:Y:S04]  /*44d0*/  BSSY B1, `(.L_x_153) ;  /* 0x0000006000017945 */ /* 0x000fe80003800000 */
[----:B------:R0:W-:Y:S01]  /*44e0*/  @!P5 STG.E.U8 desc[UR36][R4.64+0x71], R177 ;  /* 0x000071b10400d986 */ /* 0x0001e2000c101124 */
[----:B------:R-:W-:Y:S05]  /*44f0*/  @P2 BRA `(.L_x_154) ;  /* 0x00000000000c2947 */ /* 0x000fea0003800000 */
[----:B------:R-:W1:Y:S02]  /*4500*/  LDG.E.U8 R218, desc[UR36][R228.64+0x70] ;  /* 0x00007024e4da7981 */ /* 0x000e64000c1e1100 */
[----:B-1----:R-:W-:-:S05]  /*4510*/  PRMT R23, R218, 0x8880, RZ ;  /* 0x00008880da177816 */ /* 0x002fca00000000ff */
[----:B------:R-:W-:-:S07]  /*4520*/  IMAD R226, R23, R216, RZ ;  /* 0x000000d817e27224 */ /* 0x000fce00078e02ff */
.L_x_154:
[----:B------:R-:W-:Y:S05]  /*4530*/  BSYNC B1 ;  /* 0x0000000000017941 */ /* 0x000fea0003800000 */
.L_x_153:
        /* <DEDUP_REMOVED lines=11> */
.L_x_156:
[----:B------:R-:W-:Y:S05]  /*45f0*/  BSYNC B1 ;  /* 0x0000000000017941 */ /* 0x000fea0003800000 */
.L_x_155:
[----:B------:R-:W-:Y:S01]  /*4600*/  @!P4 IMAD R179, R179, R217, R226 ;  /* 0x000000d9b3b3c224 */ /* 0x000fe200078e02e2 */
[----:B------:R-:W-:Y:S04]  /*4610*/  BSSY B1, `(.L_x_157) ;  /* 0x0000006000017945 */ /* 0x000fe80003800000 */
[----:B------:R0:W-:Y:S01]  /*4620*/  @!P4 STG.E.U8 desc[UR36][R8.64+0x71], R179 ;  /* 0x000071b30800c986 */ /* 0x0001e2000c101124 */
[----:B------:R-:W-:Y:S05]  /*4630*/  @P3 BRA `(.L_x_158) ;  /* 0x00000000000c3947 */ /* 0x000fea0003800000 */
[----:B------:R-:W1:Y:S02]  /*4640*/  LDG.E.U8 R218, desc[UR36][R222.64+0x78] ;  /* 0x00007824deda7981 */ /* 0x000e64000c1e1100 */
[----:B-1----:R-:W-:-:S05]  /*4650*/  PRMT R23, R218, 0x8880, RZ ;  /* 0x00008880da177816 */ /* 0x002fca00000000ff */
[----:B------:R-:W-:-:S07]  /*4660*/  IMAD R226, R23, R216, RZ ;  /* 0x000000d817e27224 */ /* 0x000fce00078e02ff */
.L_x_158:
[----:B------:R-:W-:Y:S05]  /*4670*/  BSYNC B1 ;  /* 0x0000000000017941 */ /* 0x000fea0003800000 */
.L_x_157:
[----:B-1----:R-:W-:Y:S01]  /*4680*/  @!P3 IMAD R23, R180, R217, R226 ;  /* 0x000000d9b417b224 */ /* 0x002fe200078e02e2 */
[----:B------:R-:W-:Y:S04]  /*4690*/  BSSY B1, `(.L_x_159) ;  /* 0x0000006000017945 */ /* 0x000fe80003800000 */
[----:B------:R1:W-:Y:S01]  /*46a0*/  @!P3 STG.E.U8 desc[UR36][R4.64+0x78], R23 ;  /* 0x000078170400b986 */ /* 0x0003e2000c101124 */
[----:B------:R-:W-:Y:S05]  /*46b0*/  @P5 BRA `(.L_x_160) ;  /* 0x00000000000c5947 */ /* 0x000fea0003800000 */
[----:B------:R-:W1:Y:S02]  /*46c0*/  LDG.E.U8 R218, desc[UR36][R222.64+0x79] ;  /* 0x00007924deda7981 */ /* 0x000e64000c1e1100 */
[----:B-1----:R-:W-:-:S05]  /*46d0*/  PRMT R23, R218, 0x8880, RZ ;  /* 0x00008880da177816 */ /* 0x002fca00000000ff */
[----:B------:R-:W-:-:S07]  /*46e0*/  IMAD R226, R23, R216, RZ ;  /* 0x000000d817e27224 */ /* 0x000fce00078e02ff */
.L_x_160:
[----:B------:R-:W-:Y:S05]  /*46f0*/  BSYNC B1 ;  /* 0x0000000000017941 */ /* 0x000fea0003800000 */
.L_x_159:
[----:B------:R-:W-:Y:S01]  /*4700*/  @!P5 IMAD R181, R181, R217, R226 ;  /* 0x000000d9b5b5d224 */ /* 0x000fe200078e02e2 */
[----:B------:R-:W-:Y:S04]  /*4710*/  BSSY B1, `(.L_x_161) ;  /* 0x0000006000017945 */ /* 0x000fe80003800000 */
[----:B------:R0:W-:Y:S01]  /*4720*/  @!P5 STG.E.U8 desc[UR36][R4.64+0x79], R181 ;  /* 0x000079b50400d986 */ /* 0x0001e2000c101124 */
[----:B------:R-:W-:Y:S05]  /*4730*/  @P2 BRA `(.L_x_162) ;  /* 0x00000000000c2947 */ /* 0x000fea0003800000 */
[----:B------:R-:W1:Y:S02]  /*4740*/  LDG.E.U8 R218, desc[UR36][R228.64+0x78] ;  /* 0x00007824e4da7981 */ /* 0x000e64000c1e1100 */
[----:B-1----:R-:W-:-:S05]  /*4750*/  PRMT R23, R218, 0x8880, RZ ;  /* 0x00008880da177816 */ /* 0x002fca00000000ff */
[----:B------:R-:W-:-:S07]  /*4760*/  IMAD R226, R23, R216, RZ ;  /* 0x000000d817e27224 */ /* 0x000fce00078e02ff */
.L_x_162:
[----:B------:R-:W-:Y:S05]  /*4770*/  BSYNC B1 ;  /* 0x0000000000017941 */ /* 0x000fea0003800000 */
.L_x_161:
        /* <DEDUP_REMOVED lines=11> */
.L_x_164:
[----:B------:R-:W-:Y:S05]  /*4830*/  BSYNC B1 ;  /* 0x0000000000017941 */ /* 0x000fea0003800000 */
.L_x_163:
[----:B------:R-:W-:Y:S01]  /*4840*/  @!P4 IMAD R183, R183, R217, R226 ;  /* 0x000000d9b7b7c224 */ /* 0x000fe200078e02e2 */
[----:B------:R-:W-:Y:S04]  /*4850*/  BSSY B1, `(.L_x_165) ;  /* 0x0000006000017945 */ /* 0x000fe80003800000 */
[----:B------:R0:W-:Y:S01]  /*4860*/  @!P4 STG.E.U8 desc[UR36][R8.64+0x79], R183 ;  /* 0x000079b70800c986 */ /* 0x0001e2000c101124 */
[----:B------:R-:W-:Y:S05]  /*4870*/  @P3 BRA `(.L_x_166) ;  /* 0x00000000000c3947 */ /* 0x000fea0003800000 */
[----:B------:R-:W1:Y:S02]  /*4880*/  LDG.E.U8 R218, desc[UR36][R222.64+0x80] ;  /* 0x00008024deda7981 */ /* 0x000e64000c1e1100 */
[----:B-1----:R-:W-:-:S05]  /*4890*/  PRMT R23, R218, 0x8880, RZ ;  /* 0x00008880da177816 */ /* 0x002fca00000000ff */
[----:B------:R-:W-:-:S07]  /*48a0*/  IMAD R226, R23, R216, RZ ;  /* 0x000000d817e27224 */ /* 0x000fce00078e02ff */
.L_x_166:
[----:B------:R-:W-:Y:S05]  /*48b0*/  BSYNC B1 ;  /* 0x0000000000017941 */ /* 0x000fea0003800000 */
.L_x_165:
[----:B-1----:R-:W-:Y:S01]  /*48c0*/  @!P3 IMAD R23, R184, R217, R226 ;  /* 0x000000d9b817b224 */ /* 0x002fe200078e02e2 */
[----:B------:R-:W-:Y:S04]  /*48d0*/  BSSY B1, `(.L_x_167) ;  /* 0x0000006000017945 */ /* 0x000fe80003800000 */
[----:B------:R1:W-:Y:S01]  /*48e0*/  @!P3 STG.E.U8 desc[UR36][R4.64+0x80], R23 ;  /* 0x000080170400b986 */ /* 0x0003e2000c101124 */
[----:B------:R-:W-:Y:S05]  /*48f0*/  @P5 BRA `(.L_x_168) ;  /* 0x00000000000c5947 */ /* 0x000fea0003800000 */
[----:B------:R-:W1:Y:S02]  /*4900*/  LDG.E.U8 R218, desc[UR36][R222.64+0x81] ;  /* 0x00008124deda7981 */ /* 0x000e64000c1e1100 */
[----:B-1----:R-:W-:-:S05]  /*4910*/  PRMT R23, R218, 0x8880, RZ ;  /* 0x00008880da177816 */ /* 0x002fca00000000ff */
[----:B------:R-:W-:-:S07]  /*4920*/  IMAD R226, R23, R216, RZ ;  /* 0x000000d817e27224 */ /* 0x000fce00078e02ff */
.L_x_168:
[----:B------:R-:W-:Y:S05]  /*4930*/  BSYNC B1 ;  /* 0x0000000000017941 */ /* 0x000fea0003800000 */
.L_x_167:
[----:B------:R-:W-:Y:S01]  /*4940*/  @!P5 IMAD R185, R185, R217, R226 ;  /* 0x000000d9b9b9d224 */ /* 0x000fe200078e02e2 */
[----:B------:R-:W-:Y:S04]  /*4950*/  BSSY B1, `(.L_x_169) ;  /* 0x0000006000017945 */ /* 0x000fe80003800000 */
[----:B------:R0:W-:Y:S01]  /*4960*/  @!P5 STG.E.U8 desc[UR36][R4.64+0x81], R185 ;  /* 0x000081b90400d986 */ /* 0x0001e2000c101124 */
[----:B------:R-:W-:Y:S05]  /*4970*/  @P2 BRA `(.L_x_170) ;  /* 0x00000000000c2947 */ /* 0x000fea0003800000 */
[----:B------:R-:W1:Y:S02]  /*4980*/  LDG.E.U8 R218, desc[UR36][R228.64+0x80] ;  /* 0x00008024e4da7981 */ /* 0x000e64000c1e1100 */
[----:B-1----:R-:W-:-:S05]  /*4990*/  PRMT R23, R218, 0x8880, RZ ;  /* 0x00008880da177816 */ /* 0x002fca00000000ff */
[----:B------:R-:W-:-:S07]  /*49a0*/  IMAD R226, R23, R216, RZ ;  /* 0x000000d817e27224 */ /* 0x000fce00078e02ff */
.L_x_170:
[----:B------:R-:W-:Y:S05]  /*49b0*/  BSYNC B1 ;  /* 0x0000000000017941 */ /* 0x000fea0003800000 */
.L_x_169:
        /* <DEDUP_REMOVED lines=11> */
.L_x_172:
[----:B------:R-:W-:Y:S05]  /*4a70*/  BSYNC B1 ;  /* 0x0000000000017941 */ /* 0x000fea0003800000 */
.L_x_171:
[----:B------:R-:W-:Y:S01]  /*4a80*/  @!P4 IMAD R187, R187, R217, R226 ;  /* 0x000000d9bbbbc224 */ /* 0x000fe200078e02e2 */
[----:B------:R-:W-:Y:S04]  /*4a90*/  BSSY B1, `(.L_x_173) ;  /* 0x0000006000017945 */ /* 0x000fe80003800000 */
[----:B------:R0:W-:Y:S01]  /*4aa0*/  @!P4 STG.E.U8 desc[UR36][R8.64+0x81], R187 ;  /* 0x000081bb0800c986 */ /* 0x0001e2000c101124 */
[----:B------:R-:W-:Y:S05]  /*4ab0*/  @P3 BRA `(.L_x_174) ;  /* 0x00000000000c3947 */ /* 0x000fea0003800000 */
[----:B------:R-:W1:Y:S02]  /*4ac0*/  LDG.E.U8 R218, desc[UR36][R222.64+0x88] ;  /* 0x00008824deda7981 */ /* 0x000e64000c1e1100 */
[----:B-1----:R-:W-:-:S05]  /*4ad0*/  PRMT R23, R218, 0x8880, RZ ;  /* 0x00008880da177816 */ /* 0x002fca00000000ff */
[----:B------:R-:W-:-:S07]  /*4ae0*/  IMAD R226, R23, R216, RZ ;  /* 0x000000d817e27224 */ /* 0x000fce00078e02ff */
.L_x_174:
[----:B------:R-:W-:Y:S05]  /*4af0*/  BSYNC B1 ;  /* 0x0000000000017941 */ /* 0x000fea0003800000 */
.L_x_173:
[----:B-1----:R-:W-:Y:S01]  /*4b00*/  @!P3 IMAD R23, R188, R217, R226 ;  /* 0x000000d9bc17b224 */ /* 0x002fe200078e02e2 */
[----:B------:R-:W-:Y:S04]  /*4b10*/  BSSY B1, `(.L_x_175) ;  /* 0x0000006000017945 */ /* 0x000fe80003800000 */
[----:B------:R1:W-:Y:S01]  /*4b20*/  @!P3 STG.E.U8 desc[UR36][R4.64+0x88], R23 ;  /* 0x000088170400b986 */ /* 0x0003e2000c101124 */
[----:B------:R-:W-:Y:S05]  /*4b30*/  @P5 BRA `(.L_x_176) ;  /* 0x00000000000c5947 */ /* 0x000fea0003800000 */
[----:B------:R-:W1:Y:S02]  /*4b40*/  LDG.E.U8 R218, desc[UR36][R222.64+0x89] ;  /* 0x00008924deda7981 */ /* 0x000e64000c1e1100 */
[----:B-1----:R-:W-:-:S05]  /*4b50*/  PRMT R23, R218, 0x8880, RZ ;  /* 0x00008880da177816 */ /* 0x002fca00000000ff */
[----:B------:R-:W-:-:S07]  /*4b60*/  IMAD R226, R23, R216, RZ ;  /* 0x000000d817e27224 */ /* 0x000fce00078e02ff */
.L_x_176:
[----:B------:R-:W-:Y:S05]  /*4b70*/  BSYNC B1 ;  /* 0x0000000000017941 */ /* 0x000fea0003800000 */
.L_x_175:
[----:B------:R-:W-:Y:S01]  /*4b80*/  @!P5 IMAD R189, R189, R217, R226 ;  /* 0x000000d9bdbdd224 */ /* 0x000fe200078e02e2 */
[----:B------:R-:W-:Y:S04]  /*4b90*/  BSSY B1, `(.L_x_177) ;  /* 0x0000006000017945 */ /* 0x000fe80003800000 */
[----:B------:R0:W-:Y:S01]  /*4ba0*/  @!P5 STG.E.U8 desc[UR36][R4.64+0x89], R189 ;  /* 0x000089bd0400d986 */ /* 0x0001e2000c101124 */
[----:B------:R-:W-:Y:S05]  /*4bb0*/  @P2 BRA `(.L_x_178) ;  /* 0x00000000000c2947 */ /* 0x000fea0003800000 */
[----:B------:R-:W1:Y:S02]  /*4bc0*/  LDG.E.U8 R218, desc[UR36][R228.64+0x88] ;  /* 0x00008824e4da7981 */ /* 0x000e64000c1e1100 */
[----:B-1----:R-:W-:-:S05]  /*4bd0*/  PRMT R23, R218, 0x8880, RZ ;  /* 0x00008880da177816 */ /* 0x002fca00000000ff */
[----:B------:R-:W-:-:S07]  /*4be0*/  IMAD R226, R23, R216, RZ ;  /* 0x000000d817e27224 */ /* 0x000fce00078e02ff */
.L_x_178:
[----:B------:R-:W-:Y:S05]  /*4bf0*/  BSYNC B1 ;  /* 0x0000000000017941 */ /* 0x000fea0003800000 */
.L_x_177:
        /* <DEDUP_REMOVED lines=11> */
.L_x_180:
[----:B------:R-:W-:Y:S05]  /*4cb0*/  BSYNC B1 ;  /* 0x0000000000017941 */ /* 0x000fea0003800000 */
.L_x_179:
[----:B------:R-:W-:Y:S01]  /*4cc0*/  @!P4 IMAD R191, R191, R217, R226 ;  /* 0x000000d9bfbfc224 */ /* 0x000fe200078e02e2 */
[----:B------:R-:W-:Y:S04]  /*4cd0*/  BSSY B1, `(.L_x_181) ;  /* 0x0000006000017945 */ /* 0x000fe80003800000 */
[----:B------:R0:W-:Y:S01]  /*4ce0*/  @!P4 STG.E.U8 desc[UR36][R8.64+0x89], R191 ;  /* 0x000089bf0800c986 */ /* 0x0001e2000c101124 */
[----:B------:R-:W-:Y:S05]  /*4cf0*/  @P3 BRA `(.L_x_182) ;  /* 0x00000000000c3947 */ /* 0x000fea0003800000 */
[----:B------:R-:W1:Y:S02]  /*4d00*/  LDG.E.U8 R218, desc[UR36][R222.64+0x90] ;  /* 0x00009024deda7981 */ /* 0x000e64000c1e1100 */
[----:B-1----:R-:W-:-:S05]  /*4d10*/  PRMT R23, R218, 0x8880, RZ ;  /* 0x00008880da177816 */ /* 0x002fca00000000ff */
[----:B------:R-:W-:-:S07]  /*4d20*/  IMAD R226, R23, R216, RZ ;  /* 0x000000d817e27224 */ /* 0x000fce00078e02ff */
.L_x_182:
[----:B------:R-:W-:Y:S05]  /*4d30*/  BSYNC B1 ;  /* 0x0000000000017941 */ /* 0x000fea0003800000 */
.L_x_181:
[----:B-1----:R-:W-:Y:S01]  /*4d40*/  @!P3 IMAD R23, R192, R217, R226 ;  /* 0x000000d9c017b224 */ /* 0x002fe200078e02e2 */
[----:B------:R-:W-:Y:S04]  /*4d50*/  BSSY B1, `(.L_x_183) ;  /* 0x0000006000017945 */ /* 0x000fe80003800000 */
[----:B------:R1:W-:Y:S01]  /*4d60*/  @!P3 STG.E.U8 desc[UR36][R4.64+0x90], R23 ;  /* 0x000090170400b986 */ /* 0x0003e2000c101124 */
[----:B------:R-:W-:Y:S05]  /*4d70*/  @P5 BRA `(.L_x_184) ;  /* 0x00000000000c5947 */ /* 0x000fea0003800000 */
[----:B------:R-:W1:Y:S02]  /*4d80*/  LDG.E.U8 R218, desc[UR36][R222.64+0x91] ;  /* 0x00009124deda7981 */ /* 0x000e64000c1e1100 */
[----:B-1----:R-:W-:-:S05]  /*4d90*/  PRMT R23, R218, 0x8880, RZ ;  /* 0x00008880da177816 */ /* 0x002fca00000000ff */
[----:B------:R-:W-:-:S07]  /*4da0*/  IMAD R226, R23, R216, RZ ;  /* 0x000000d817e27224 */ /* 0x000fce00078e02ff */
.L_x_184:
[----:B------:R-:W-:Y:S05]  /*4db0*/  BSYNC B1 ;  /* 0x0000000000017941 */ /* 0x000fea0003800000 */
.L_x_183:
[----:B------:R-:W-:Y:S01]  /*4dc0*/  @!P5 IMAD R193, R193, R217, R226 ;  /* 0x000000d9c1c1d224 */ /* 0x000fe200078e02e2 */
[----:B------:R-:W-:Y:S04]  /*4dd0*/  BSSY B1, `(.L_x_185) ;  /* 0x0000006000017945 */ /* 0x000fe80003800000 */
[----:B------:R0:W-:Y:S01]  /*4de0*/  @!P5 STG.E.U8 desc[UR36][R4.64+0x91], R193 ;  /* 0x000091c10400d986 */ /* 0x0001e2000c101124 */
[----:B------:R-:W-:Y:S05]  /*4df0*/  @P2 BRA `(.L_x_186) ;  /* 0x00000000000c2947 */ /* 0x000fea0003800000 */
[----:B------:R-:W1:Y:S02]  /*4e00*/  LDG.E.U8 R218, desc[UR36][R228.64+0x90] ;  /* 0x00009024e4da7981 */ /* 0x000e64000c1e1100 */
[----:B-1----:R-:W-:-:S05]  /*4e10*/  PRMT R23, R218, 0x8880, RZ ;  /* 0x00008880da177816 */ /* 0x002fca00000000ff */
[----:B------:R-:W-:-:S07]  /*4e20*/  IMAD R226, R23, R216, RZ ;  /* 0x000000d817e27224 */ /* 0x000fce00078e02ff */
.L_x_186:
[----:B------:R-:W-:Y:S05]  /*4e30*/  BSYNC B1 ;  /* 0x0000000000017941 */ /* 0x000fea0003800000 */
.L_x_185:
        /* <DEDUP_REMOVED lines=11> */
.L_x_188:
[----:B------:R-:W-:Y:S05]  /*4ef0*/  BSYNC B1 ;  /* 0x0000000000017941 */ /* 0x000fea0003800000 */
.L_x_187:
[----:B------:R-:W-:Y:S01]  /*4f00*/  @!P4 IMAD R195, R195, R217, R226 ;  /* 0x000000d9c3c3c224 */ /* 0x000fe200078e02e2 */
[----:B------:R-:W-:Y:S04]  /*4f10*/  BSSY B1, `(.L_x_189) ;  /* 0x0000006000017945 */ /* 0x000fe80003800000 */
[----:B------:R0:W-:Y:S01]  /*4f20*/  @!P4 STG.E.U8 desc[UR36][R8.64+0x91], R195 ;  /* 0x000091c30800c986 */ /* 0x0001e2000c101124 */
[----:B------:R-:W-:Y:S05]  /*4f30*/  @P3 BRA `(.L_x_190) ;  /* 0x00000000000c3947 */ /* 0x000fea0003800000 */
[----:B------:R-:W1:Y:S02]  /*4f40*/  LDG.E.U8 R218, desc[UR36][R222.64+0x98] ;  /* 0x00009824deda7981 */ /* 0x000e64000c1e1100 */
[----:B-1----:R-:W-:-:S05]  /*4f50*/  PRMT R23, R218, 0x8880, RZ ;  /* 0x00008880da177816 */ /* 0x002fca00000000ff */
[----:B------:R-:W-:-:S07]  /*4f60*/  IMAD R226, R23, R216, RZ ;  /* 0x000000d817e27224 */ /* 0x000fce00078e02ff */
.L_x_190:
[----:B------:R-:W-:Y:S05]  /*4f70*/  BSYNC B1 ;  /* 0x0000000000017941 */ /* 0x000fea0003800000 */
.L_x_189:
[----:B-1----:R-:W-:Y:S01]  /*4f80*/  @!P3 IMAD R23, R196, R217, R226 ;  /* 0x000000d9c417b224 */ /* 0x002fe200078e02e2 */
[----:B------:R-:W-:Y:S04]  /*4f90*/  BSSY B1, `(.L_x_191) ;  /* 0x0000006000017945 */ /* 0x000fe80003800000 */
[----:B------:R1:W-:Y:S01]  /*4fa0*/  @!P3 STG.E.U8 desc[UR36][R4.64+0x98], R23 ;  /* 0x000098170400b986 */ /* 0x0003e2000c101124 */
[----:B------:R-:W-:Y:S05]  /*4fb0*/  @P5 BRA `(.L_x_192) ;  /* 0x00000000000c5947 */ /* 0x000fea0003800000 */
[----:B------:R-:W1:Y:S02]  /*4fc0*/  LDG.E.U8 R218, desc[UR36][R222.64+0x99] ;  /* 0x00009924deda7981 */ /* 0x000e64000c1e1100 */
[----:B-1----:R-:W-:-:S05]  /*4fd0*/  PRMT R23, R218, 0x8880, RZ ;  /* 0x00008880da177816 */ /* 0x002fca00000000ff */
[----:B------:R-:W-:-:S07]  /*4fe0*/  IMAD R226, R23, R216, RZ ;  /* 0x000000d817e27224 */ /* 0x000fce00078e02ff */
.L_x_192:
[----:B------:R-:W-:Y:S05]  /*4ff0*/  BSYNC B1 ;  /* 0x0000000000017941 */ /* 0x000fea0003800000 */
.L_x_191:
[----:B------:R-:W-:Y:S01]  /*5000*/  @!P5 IMAD R197, R197, R217, R226 ;  /* 0x000000d9c5c5d224 */ /* 0x000fe200078e02e2 */
[----:B------:R-:W-:Y:S04]  /*5010*/  BSSY B1, `(.L_x_193) ;  /* 0x0000006000017945 */ /* 0x000fe80003800000 */
[----:B------:R0:W-:Y:S01]  /*5020*/  @!P5 STG.E.U8 desc[UR36][R4.64+0x99], R197 ;  /* 0x000099c50400d986 */ /* 0x0001e2000c101124 */
[----:B------:R-:W-:Y:S05]  /*5030*/  @P2 BRA `(.L_x_194) ;  /* 0x00000000000c2947 */ /* 0x000fea0003800000 */
[----:B------:R-:W1:Y:S02]  /*5040*/  LDG.E.U8 R218, desc[UR36][R228.64+0x98] ;  /* 0x00009824e4da7981 */ /* 0x000e64000c1e1100 */
[----:B-1----:R-:W-:-:S05]  /*5050*/  PRMT R23, R218, 0x8880, RZ ;  /* 0x00008880da177816 */ /* 0x002fca00000000ff */
[----:B------:R-:W-:-:S07]  /*5060*/  IMAD R226, R23, R216, RZ ;  /* 0x000000d817e27224 */ /* 0x000fce00078e02ff */
.L_x_194:
[----:B------:R-:W-:Y:S05]  /*5070*/  BSYNC B1 ;  /* 0x0000000000017941 */ /* 0x000fea0003800000 */
.L_x_193:
        /* <DEDUP_REMOVED lines=11> */
.L_x_196:
[----:B------:R-:W-:Y:S05]  /*5130*/  BSYNC B1 ;  /* 0x0000000000017941 */ /* 0x000fea0003800000 */
.L_x_195:
[----:B------:R-:W-:Y:S01]  /*5140*/  @!P4 IMAD R199, R199, R217, R226 ;  /* 0x000000d9c7c7c224 */ /* 0x000fe200078e02e2 */
[----:B------:R-:W-:Y:S04]  /*5150*/  BSSY B1, `(.L_x_197) ;  /* 0x0000006000017945 */ /* 0x000fe80003800000 */
[----:B------:R0:W-:Y:S01]  /*5160*/  @!P4 STG.E.U8 desc[UR36][R8.64+0x99], R199 ;  /* 0x000099c70800c986 */ /* 0x0001e2000c101124 */
[----:B------:R-:W-:Y:S05]  /*5170*/  @P3 BRA `(.L_x_198) ;  /* 0x00000000000c3947 */ /* 0x000fea0003800000 */
[----:B------:R-:W1:Y:S02]  /*5180*/  LDG.E.U8 R218, desc[UR36][R222.64+0xa0] ;  /* 0x0000a024deda7981 */ /* 0x000e64000c1e1100 */
[----:B-1----:R-:W-:-:S05]  /*5190*/  PRMT R23, R218, 0x8880, RZ ;  /* 0x00008880da177816 */ /* 0x002fca00000000ff */
[----:B------:R-:W-:-:S07]  /*51a0*/  IMAD R226, R23, R216, RZ ;  /* 0x000000d817e27224 */ /* 0x000fce00078e02ff */
.L_x_198:
[----:B------:R-:W-:Y:S05]  /*51b0*/  BSYNC B1 ;  /* 0x0000000000017941 */ /* 0x000fea0003800000 */
.L_x_197:
[----:B-1----:R-:W-:Y:S01]  /*51c0*/  @!P3 IMAD R23, R200, R217, R226 ;  /* 0x000000d9c817b224 */ /* 0x002fe200078e02e2 */
[----:B------:R-:W-:Y:S04]  /*51d0*/  BSSY B1, `(.L_x_199) ;  /* 0x0000006000017945 */ /* 0x000fe80003800000 */
[----:B------:R1:W-:Y:S01]  /*51e0*/  @!P3 STG.E.U8 desc[UR36][R4.64+0xa0], R23 ;  /* 0x0000a0170400b986 */ /* 0x0003e2000c101124 */
[----:B------:R-:W-:Y:S05]  /*51f0*/  @P5 BRA `(.L_x_200) ;  /* 0x00000000000c5947 */ /* 0x000fea0003800000 */
[----:B------:R-:W1:Y:S02]  /*5200*/  LDG.E.U8 R218, desc[UR36][R222.64+0xa1] ;  /* 0x0000a124deda7981 */ /* 0x000e64000c1e1100 */
[----:B-1----:R-:W-:-:S05]  /*5210*/  PRMT R23, R218, 0x8880, RZ ;  /* 0x00008880da177816 */ /* 0x002fca00000000ff */
[----:B------:R-:W-:-:S07]  /*5220*/  IMAD R226, R23, R216, RZ ;  /* 0x000000d817e27224 */ /* 0x000fce00078e02ff */
.L_x_200:
[----:B------:R-:W-:Y:S05]  /*5230*/  BSYNC B1 ;  /* 0x0000000000017941 */ /* 0x000fea0003800000 */
.L_x_199:
[----:B------:R-:W-:Y:S01]  /*5240*/  @!P5 IMAD R201, R201, R217, R226 ;  /* 0x000000d9c9c9d224 */ /* 0x000fe200078e02e2 */
[----:B------:R-:W-:Y:S04]  /*5250*/  BSSY B1, `(.L_x_201) ;  /* 0x0000006000017945 */ /* 0x000fe80003800000 */
[----:B------:R0:W-:Y:S01]  /*5260*/  @!P5 STG.E.U8 desc[UR36][R4.64+0xa1], R201 ;  /* 0x0000a1c90400d986 */ /* 0x0001e2000c101124 */
[----:B------:R-:W-:Y:S05]  /*5270*/  @P2 BRA `(.L_x_202) ;  /* 0x00000000000c2947 */ /* 0x000fea0003800000 */
[----:B------:R-:W1:Y:S02]  /*5280*/  LDG.E.U8 R218, desc[UR36][R228.64+0xa0] ;  /* 0x0000a024e4da7981 */ /* 0x000e64000c1e1100 */
[----:B-1----:R-:W-:-:S05]  /*5290*/  PRMT R23, R218, 0x8880, RZ ;  /* 0x00008880da177816 */ /* 0x002fca00000000ff */
[----:B------:R-:W-:-:S07]  /*52a0*/  IMAD R226, R23, R216, RZ ;  /* 0x000000d817e27224 */ /* 0x000fce00078e02ff */
.L_x_202:
[----:B------:R-:W-:Y:S05]  /*52b0*/  BSYNC B1 ;  /* 0x0000000000017941 */ /* 0x000fea0003800000 */
.L_x_201:
        /* <DEDUP_REMOVED lines=11> */
.L_x_204:
[----:B------:R-:W-:Y:S05]  /*5370*/  BSYNC B1 ;  /* 0x0000000000017941 */ /* 0x000fea0003800000 */
.L_x_203:
[----:B------:R-:W-:Y:S01]  /*5380*/  @!P4 IMAD R203, R203, R217, R226 ;  /* 0x000000d9cbcbc224 */ /* 0x000fe200078e02e2 */
[----:B------:R-:W-:Y:S04]  /*5390*/  BSSY B1, `(.L_x_205) ;  /* 0x0000006000017945 */ /* 0x000fe80003800000 */
[----:B------:R0:W-:Y:S01]  /*53a0*/  @!P4 STG.E.U8 desc[UR36][R8.64+0xa1], R203 ;  /* 0x0000a1cb0800c986 */ /* 0x0001e2000c101124 */
[----:B------:R-:W-:Y:S05]  /*53b0*/  @P3 BRA `(.L_x_206) ;  /* 0x00000000000c3947 */ /* 0x000fea0003800000 */
[----:B------:R-:W1:Y:S02]  /*53c0*/  LDG.E.U8 R218, desc[UR36][R222.64+0xa8] ;  /* 0x0000a824deda7981 */ /* 0x000e64000c1e1100 */
[----:B-1----:R-:W-:-:S05]  /*53d0*/  PRMT R23, R218, 0x8880, RZ ;  /* 0x00008880da177816 */ /* 0x002fca00000000ff */
[----:B------:R-:W-:-:S07]  /*53e0*/  IMAD R226, R23, R216, RZ ;  /* 0x000000d817e27224 */ /* 0x000fce00078e02ff */
.L_x_206:
[----:B------:R-:W-:Y:S05]  /*53f0*/  BSYNC B1 ;  /* 0x0000000000017941 */ /* 0x000fea0003800000 */
.L_x_205:
[----:B-1----:R-:W-:Y:S01]  /*5400*/  @!P3 IMAD R23, R204, R217, R226 ;  /* 0x000000d9cc17b224 */ /* 0x002fe200078e02e2 */
[----:B------:R-:W-:Y:S04]  /*5410*/  BSSY B1, `(.L_x_207) ;  /* 0x0000006000017945 */ /* 0x000fe80003800000 */
[----:B------:R1:W-:Y:S01]  /*5420*/  @!P3 STG.E.U8 desc[UR36][R4.64+0xa8], R23 ;  /* 0x0000a8170400b986 */ /* 0x0003e2000c101124 */
[----:B------:R-:W-:Y:S05]  /*5430*/  @P5 BRA `(.L_x_208) ;  /* 0x00000000000c5947 */ /* 0x000fea0003800000 */
[----:B------:R-:W1:Y:S02]  /*5440*/  LDG.E.U8 R218, desc[UR36][R222.64+0xa9] ;  /* 0x0000a924deda7981 */ /* 0x000e64000c1e1100 */
[----:B-1----:R-:W-:-:S05]  /*5450*/  PRMT R23, R218, 0x8880, RZ ;  /* 0x00008880da177816 */ /* 0x002fca00000000ff */
[----:B------:R-:W-:-:S07]  /*5460*/  IMAD R226, R23, R216, RZ ;  /* 0x000000d817e27224 */ /* 0x000fce00078e02ff */
.L_x_208:
[----:B------:R-:W-:Y:S05]  /*5470*/  BSYNC B1 ;  /* 0x0000000000017941 */ /* 0x000fea0003800000 */
.L_x_207:
[----:B------:R-:W-:Y:S01]  /*5480*/  @!P5 IMAD R205, R205, R217, R226 ;  /* 0x000000d9cdcdd224 */ /* 0x000fe200078e02e2 */
[----:B------:R-:W-:Y:S04]  /*5490*/  BSSY B1, `(.L_x_209) ;  /* 0x0000006000017945 */ /* 0x000fe80003800000 */
[----:B------:R0:W-:Y:S01]  /*54a0*/  @!P5 STG.E.U8 desc[UR36][R4.64+0xa9], R205 ;  /* 0x0000a9cd0400d986 */ /* 0x0001e2000c101124 */
[----:B------:R-:W-:Y:S05]  /*54b0*/  @P2 BRA `(.L_x_210) ;  /* 0x00000000000c2947 */ /* 0x000fea0003800000 */
[----:B------:R-:W1:Y:S02]  /*54c0*/  LDG.E.U8 R218, desc[UR36][R228.64+0xa8] ;  /* 0x0000a824e4da7981 */ /* 0x000e64000c1e1100 */
[----:B-1----:R-:W-:-:S05]  /*54d0*/  PRMT R23, R218, 0x8880, RZ ;  /* 0x00008880da177816 */ /* 0x002fca00000000ff */
[----:B------:R-:W-:-:S07]  /*54e0*/  IMAD R226, R23, R216, RZ ;  /* 0x000000d817e27224 */ /* 0x000fce00078e02ff */
.L_x_210:
[----:B------:R-:W-:Y:S05]  /*54f0*/  BSYNC B1 ;  /* 0x0000000000017941 */ /* 0x000fea0003800000 */
.L_x_209:
        /* <DEDUP_REMOVED lines=11> */
.L_x_212:
[----:B------:R-:W-:Y:S05]  /*55b0*/  BSYNC B1 ;  /* 0x0000000000017941 */ /* 0x000fea0003800000 */
.L_x_211:
[----:B------:R-:W-:Y:S01]  /*55c0*/  @!P4 IMAD R207, R207, R217, R226 ;  /* 0x000000d9cfcfc224 */ /* 0x000fe200078e02e2 */
[----:B------:R-:W-:Y:S04]  /*55d0*/  BSSY B1, `(.L_x_213) ;  /* 0x0000006000017945 */ /* 0x000fe80003800000 */
[----:B------:R0:W-:Y:S01]  /*55e0*/  @!P4 STG.E.U8 desc[UR36][R8.64+0xa9], R207 ;  /* 0x0000a9cf0800c986 */ /* 0x0001e2000c101124 */
[----:B------:R-:W-:Y:S05]  /*55f0*/  @P3 BRA `(.L_x_214) ;  /* 0x00000000000c3947 */ /* 0x000fea0003800000 */
[----:B------:R-:W1:Y:S02]  /*5600*/  LDG.E.U8 R218, desc[UR36][R222.64+0xb0] ;  /* 0x0000b024deda7981 */ /* 0x000e64000c1e1100 */
[----:B-1----:R-:W-:-:S05]  /*5610*/  PRMT R23, R218, 0x8880, RZ ;  /* 0x00008880da177816 */ /* 0x002fca00000000ff */
[----:B------:R-:W-:-:S07]  /*5620*/  IMAD R226, R23, R216, RZ ;  /* 0x000000d817e27224 */ /* 0x000fce00078e02ff */
.L_x_214:
[----:B------:R-:W-:Y:S05]  /*5630*/  BSYNC B1 ;  /* 0x0000000000017941 */ /* 0x000fea0003800000 */
.L_x_213:
[----:B-1----:R-:W-:Y:S01]  /*5640*/  @!P3 IMAD R23, R208, R217, R226 ;  /* 0x000000d9d017b224 */ /* 0x002fe200078e02e2 */
[----:B------:R-:W-:Y:S04]  /*5650*/  BSSY B1, `(.L_x_215) ;  /* 0x0000006000017945 */ /* 0x000fe80003800000 */
[----:B------:R1:W-:Y:S01]  /*5660*/  @!P3 STG.E.U8 desc[UR36][R4.64+0xb0], R23 ;  /* 0x0000b0170400b986 */ /* 0x0003e2000c101124 */
[----:B------:R-:W-:Y:S05]  /*5670*/  @P5 BRA `(.L_x_216) ;  /* 0x00000000000c5947 */ /* 0x000fea0003800000 */
[----:B------:R-:W1:Y:S02]  /*5680*/  LDG.E.U8 R218, desc[UR36][R222.64+0xb1] ;  /* 0x0000b124deda7981 */ /* 0x000e64000c1e1100 */
[----:B-1----:R-:W-:-:S05]  /*5690*/  PRMT R23, R218, 0x8880, RZ ;  /* 0x00008880da177816 */ /* 0x002fca00000000ff */
[----:B------:R-:W-:-:S07]  /*56a0*/  IMAD R226, R23, R216, RZ ;  /* 0x000000d817e27224 */ /* 0x000fce00078e02ff */
.L_x_216:
[----:B------:R-:W-:Y:S05]  /*56b0*/  BSYNC B1 ;  /* 0x0000000000017941 */ /* 0x000fea0003800000 */
.L_x_215:
[----:B------:R-:W-:Y:S01]  /*56c0*/  @!P5 IMAD R209, R209, R217, R226 ;  /* 0x000000d9d1d1d224 */ /* 0x000fe200078e02e2 */
[----:B------:R-:W-:Y:S04]  /*56d0*/  BSSY B1, `(.L_x_217) ;  /* 0x0000006000017945 */ /* 0x000fe80003800000 */
[----:B------:R0:W-:Y:S01]  /*56e0*/  @!P5 STG.E.U8 desc[UR36][R4.64+0xb1], R209 ;  /* 0x0000b1d10400d986 */ /* 0x0001e2000c101124 */
[----:B------:R-:W-:Y:S05]  /*56f0*/  @P2 BRA `(.L_x_218) ;  /* 0x00000000000c2947 */ /* 0x000fea0003800000 */
[----:B------:R-:W1:Y:S02]  /*5700*/  LDG.E.U8 R218, desc[UR36][R228.64+0xb0] ;  /* 0x0000b024e4da7981 */ /* 0x000e64000c1e1100 */
[----:B-1----:R-:W-:-:S05]  /*5710*/  PRMT R23, R218, 0x8880, RZ ;  /* 0x00008880da177816 */ /* 0x002fca00000000ff */
[----:B------:R-:W-:-:S07]  /*5720*/  IMAD R226, R23, R216, RZ ;  /* 0x000000d817e27224 */ /* 0x000fce00078e02ff */
.L_x_218:
[----:B------:R-:W-:Y:S05]  /*5730*/  BSYNC B1 ;  /* 0x0000000000017941 */ /* 0x000fea0003800000 */
.L_x_217:
[C---:B------:R-:W-:Y:S01]  /*5740*/  ISETP.LT.OR P4, PT, R3.reuse, 0xb2, !P1 ;  /* 0x000000b20300780c */ /* 0x040fe20004f81670 */
[----:B-1----:R-:W-:Y:S01]  /*5750*/  @!P2 IMAD R23, R210, R217, R226 ;  /* 0x000000d9d217a224 */ /* 0x002fe200078e02e2 */
[----:B------:R-:W-:Y:S01]  /*5760*/  BSSY B1, `(.L_x_219) ;  /* 0x000000b000017945 */ /* 0x000fe20003800000 */
[C---:B------:R-:W-:Y:S02]  /*5770*/  ISETP.LT.OR P3, PT, R3.reuse, 0xb9, !P0 ;  /* 0x000000b90300780c */ /* 0x040fe40004761670 */
[----:B------:R-:W-:Y:S01]  /*5780*/  IADD3 R123, P5, R220, 0x80, RZ ;  /* 0x00000080dc7b7810 */ /* 0x000fe20007fbe0ff */
[----:B------:R1:W-:Y:S01]  /*5790*/  @!P2 STG.E.U8 desc[UR36][R8.64+0xb0], R23 ;  /* 0x0000b0170800a986 */ /* 0x0003e2000c101124 */
[C---:B------:R-:W-:Y:S02]  /*57a0*/  ISETP.LT.OR P2, PT, R3.reuse, 0xb9, !P1 ;  /* 0x000000b90300780c */ /* 0x040fe40004f41670 */
[C---:B------:R-:W-:Y:S02]  /*57b0*/  ISETP.LT.OR P0, PT, R3.reuse, 0xba, !P0 ;  /* 0x000000ba0300780c */ /* 0x040fe40004701670 */
[----:B------:R-:W-:-:S02]  /*57c0*/  ISETP.LT.OR P1, PT, R3, 0xba, !P1 ;  /* 0x000000ba0300780c */ /* 0x000fc40004f21670 */
[----:B------:R-:W-:Y:S11]  /*57d0*/  @P4 BRA `(.L_x_220) ;  /* 0x00000000000c4947 */ /* 0x000ff60003800000 */
[----:B------:R-:W1:Y:S02]  /*57e0*/  LDG.E.U8 R218, desc[UR36][R228.64+0xb1] ;  /* 0x0000b124e4da7981 */ /* 0x000e64000c1e1100 */
[----:B-1----:R-:W-:-:S05]  /*57f0*/  PRMT R23, R218, 0x8880, RZ ;  /* 0x00008880da177816 */ /* 0x002fca00000000ff */
[----:B------:R-:W-:-:S07]  /*5800*/  IMAD R226, R23, R216, RZ ;  /* 0x000000d817e27224 */ /* 0x000fce00078e02ff */
.L_x_220:
[----:B------:R-:W-:Y:S05]  /*5810*/  BSYNC B1 ;  /* 0x0000000000017941 */ /* 0x000fea0003800000 */
.L_x_219:
[----:B------:R-:W-:Y:S01]  /*5820*/  @!P4 IMAD R211, R211, R217, R226 ;  /* 0x000000d9d3d3c224 */ /* 0x000fe200078e02e2 */
[----:B------:R-:W-:Y:S04]  /*5830*/  BSSY B1, `(.L_x_221) ;  /* 0x0000006000017945 */ /* 0x000fe80003800000 */
[----:B------:R0:W-:Y:S01]  /*5840*/  @!P4 STG.E.U8 desc[UR36][R8.64+0xb1], R211 ;  /* 0x0000b1d30800c986 */ /* 0x0001e2000c101124 */
[----:B------:R-:W-:Y:S05]  /*5850*/  @P3 BRA `(.L_x_222) ;  /* 0x00000000000c3947 */ /* 0x000fea0003800000 */
[----:B------:R-:W1:Y:S02]  /*5860*/  LDG.E.U8 R218, desc[UR36][R222.64+0xb8] ;  /* 0x0000b824deda7981 */ /* 0x000e64000c1e1100 */
[----:B-1----:R-:W-:-:S05]  /*5870*/  PRMT R23, R218, 0x8880, RZ ;  /* 0x00008880da177816 */ /* 0x002fca00000000ff */
[----:B------:R-:W-:-:S07]  /*5880*/  IMAD R226, R23, R216, RZ ;  /* 0x000000d817e27224 */ /* 0x000fce00078e02ff */
.L_x_222:
[----:B------:R-:W-:Y:S05]  /*5890*/  BSYNC B1 ;  /* 0x0000000000017941 */ /* 0x000fea0003800000 */
.L_x_221:
[----:B-1----:R-:W-:Y:S01]  /*58a0*/  @!P3 IMAD R23, R212, R217, R226 ;  /* 0x000000d9d417b224 */ /* 0x002fe200078e02e2 */
[----:B------:R-:W-:Y:S01]  /*58b0*/  BSSY B1, `(.L_x_223) ;  /* 0x0000007000017945 */ /* 0x000fe20003800000 */
[----:B------:R-:W-:-:S03]  /*58c0*/  IMAD.X R221, RZ, RZ, R221, P5 ;  /* 0x000000ffffdd7224 */ /* 0x000fc600028e06dd */
[----:B------:R1:W-:Y:S01]  /*58d0*/  @!P3 STG.E.U8 desc[UR36][R4.64+0xb8], R23 ;  /* 0x0000b8170400b986 */ /* 0x0003e2000c101124 */
[----:B------:R-:W-:Y:S05]  /*58e0*/  @P0 BRA `(.L_x_224) ;  /* 0x00000000000c0947 */ /* 0x000fea0003800000 */
[----:B------:R-:W1:Y:S02]  /*58f0*/  LDG.E.U8 R218, desc[UR36][R222.64+0xb9] ;  /* 0x0000b924deda7981 */ /* 0x000e64000c1e1100 */
[----:B-1----:R-:W-:-:S05]  /*5900*/  PRMT R23, R218, 0x8880, RZ ;  /* 0x00008880da177816 */ /* 0x002fca00000000ff */
[----:B------:R-:W-:-:S07]  /*5910*/  IMAD R226, R23, R216, RZ ;  /* 0x000000d817e27224 */ /* 0x000fce00078e02ff */
.L_x_224:
[----:B------:R-:W-:Y:S05]  /*5920*/  BSYNC B1 ;  /* 0x0000000000017941 */ /* 0x000fea0003800000 */
.L_x_223:
[----:B------:R-:W-:Y:S01]  /*5930*/  @!P0 IMAD R213, R213, R217, R226 ;  /* 0x000000d9d5d58224 */ /* 0x000fe200078e02e2 */
[----:B------:R-:W-:Y:S01]  /*5940*/  BSSY B1, `(.L_x_225) ;  /* 0x0000007000017945 */ /* 0x000fe20003800000 */
[----:B------:R-:W-:-:S03]  /*5950*/  IMAD R122, R221, R12, RZ ;  /* 0x0000000cdd7a7224 */ /* 0x000fc600078e02ff */
[----:B------:R0:W-:Y:S01]  /*5960*/  @!P0 STG.E.U8 desc[UR36][R4.64+0xb9], R213 ;  /* 0x0000b9d504008986 */ /* 0x0001e2000c101124 */
[----:B------:R-:W-:Y:S05]  /*5970*/  @P2 BRA `(.L_x_226) ;  /* 0x00000000000c2947 */ /* 0x000fea0003800000 */
[----:B------:R-:W0:Y:S02]  /*5980*/  LDG.E.U8 R218, desc[UR36][R228.64+0xb8] ;  /* 0x0000b824e4da7981 */ /* 0x000e24000c1e1100 */
[----:B012-4-:R-:W-:-:S05]  /*5990*/  PRMT R5, R218, 0x8880, RZ ;  /* 0x00008880da057816 */ /* 0x017fca00000000ff */
[----:B------:R-:W-:-:S07]  /*59a0*/  IMAD R226, R5, R216, RZ ;  /* 0x000000d805e27224 */ /* 0x000fce00078e02ff */
.L_x_226:
[----:B------:R-:W-:Y:S05]  /*59b0*/  BSYNC B1 ;  /* 0x0000000000017941 */ /* 0x000fea0003800000 */
.L_x_225:
[----:B012-4-:R-:W-:Y:S01]  /*59c0*/  @!P2 IMAD R5, R214, R217, R226 ;  /* 0x000000d9d605a224 */ /* 0x017fe200078e02e2 */
[----:B------:R-:W-:Y:S01]  /*59d0*/  BSSY B1, `(.L_x_227) ;  /* 0x0000009000017945 */ /* 0x000fe20003800000 */
[C---:B------:R-:W-:Y:S02]  /*59e0*/  IMAD R23, R123.reuse, R13, R122 ;  /* 0x0000000d7b177224 */ /* 0x040fe400078e027a */
[CC--:B------:R-:W-:Y:S01]  /*59f0*/  IMAD.WIDE.U32 R120, R123.reuse, R12.reuse, R120 ;  /* 0x0000000c7b787225 */ /* 0x0c0fe200078e0078 */
[----:B------:R0:W-:Y:S03]  /*5a00*/  @!P2 STG.E.U8 desc[UR36][R8.64+0xb8], R5 ;  /* 0x0000b8050800a986 */ /* 0x0001e6000c101124 */
[----:B------:R-:W-:Y:S01]  /*5a10*/  IMAD.WIDE.U32 R12, R123, R12, R224 ;  /* 0x0000000c7b0c7225 */ /* 0x000fe200078e00e0 */
[----:B------:R-:W-:Y:S06]  /*5a20*/  @P1 BRA `(.L_x_228) ;  /* 0x00000000000c1947 */ /* 0x000fec0003800000 */
[----:B------:R-:W0:Y:S02]  /*5a30*/  LDG.E.U8 R218, desc[UR36][R228.64+0xb9] ;  /* 0x0000b924e4da7981 */ /* 0x000e24000c1e1100 */
[----:B0-----:R-:W-:-:S05]  /*5a40*/  PRMT R5, R218, 0x8880, RZ ;  /* 0x00008880da057816 */ /* 0x001fca00000000ff */
[----:B------:R-:W-:-:S07]  /*5a50*/  IMAD R226, R5, R216, RZ ;  /* 0x000000d805e27224 */ /* 0x000fce00078e02ff */
.L_x_228:
[----:B------:R-:W-:Y:S05]  /*5a60*/  BSYNC B1 ;  /* 0x0000000000017941 */ /* 0x000fea0003800000 */
.L_x_227:
[----:B------:R-:W-:Y:S01]  /*5a70*/  @!P1 IMAD R215, R215, R217, R226 ;  /* 0x000000d9d7d79224 */ /* 0x000fe200078e02e2 */
[----:B------:R-:W-:Y:S01]  /*5a80*/  ISETP.GE.AND P2, PT, R219, 0x81, PT ;  /* 0x00000081db00780c */ /* 0x000fe20003f46270 */
[----:B------:R-:W-:Y:S01]  /*5a90*/  BSSY B1, `(.L_x_229) ;  /* 0x000000c000017945 */ /* 0x000fe20003800000 */
[----:B------:R-:W-:Y:S02]  /*5aa0*/  IADD3 R4, P5, R12, R14, RZ ;  /* 0x0000000e0c047210 */ /* 0x000fe40007fbe0ff */
[----:B------:R1:W-:Y:S01]  /*5ab0*/  @!P1 STG.E.U8 desc[UR36][R8.64+0xb9], R215 ;  /* 0x0000b9d708009986 */ /* 0x0003e2000c101124 */
[----:B------:R-:W-:Y:S02]  /*5ac0*/  ISETP.LT.OR P1, PT, R3, 0x1, !P2 ;  /* 0x000000010300780c */ /* 0x000fe40005721670 */
[----:B0-----:R-:W-:Y:S02]  /*5ad0*/  IADD3.X R5, R15, R13, R23, P5, !PT ;  /* 0x0000000d0f057210 */ /* 0x001fe40002ffe417 */
[----:B------:R-:W-:-:S02]  /*5ae0*/  ISETP.GE.AND P0, PT, R219, 0x89, PT ;  /* 0x00000089db00780c */ /* 0x000fc40003f06270 */
[----:B------:R-:W-:Y:S02]  /*5af0*/  IADD3 R14, P4, P3, R20, R14, R120 ;  /* 0x0000000e140e7210 */ /* 0x000fe40007b9e078 */
[----:B------:R-:W-:-:S05]  /*5b00*/  ISETP.LT.OR P5, PT, R3, 0x2, !P2 ;  /* 0x000000020300780c */ /* 0x000fca00057a1670 */
[----:B-1----:R-:W-:Y:S08]  /*5b10*/  @P1 BRA `(.L_x_230) ;  /* 0x00000000000c1947 */ /* 0x002ff00003800000 */
[----:B------:R-:W3:Y:S02]  /*5b20*/  LDG.E.U8 R218, desc[UR36][R4.64] ;  /* 0x0000002404da7981 */ /* 0x000ee4000c1e1100 */
[----:B---3--:R-:W-:-:S05]  /*5b30*/  PRMT R9, R218, 0x8880, RZ ;  /* 0x00008880da097816 */ /* 0x008fca00000000ff */
[----:B------:R-:W-:-:S07]  /*5b40*/  IMAD R226, R9, R216, RZ ;  /* 0x000000d809e27224 */ /* 0x000fce00078e02ff */
.L_x_230:
[----:B------:R-:W-:Y:S05]  /*5b50*/  BSYNC B1 ;  /* 0x0000000000017941 */ /* 0x000fea0003800000 */
.L_x_229:
[----:B---3--:R-:W-:Y:S01]  /*5b60*/  @!P1 IMAD R9, R24, R217, R226 ;  /* 0x000000d918099224 */ /* 0x008fe200078e02e2 */
[----:B------:R-:W-:Y:S01]  /*5b70*/  BSSY B1, `(.L_x_231) ;  /* 0x0000007000017945 */ /* 0x000fe20003800000 */
[----:B------:R-:W-:-:S03]  /*5b80*/  IMAD.IADD R120, R23, 0x1, R121 ;  /* 0x0000000117787824 */ /* 0x000fc600078e0279 */
[----:B------:R0:W-:Y:S01]  /*5b90*/  @!P1 STG.E.U8 desc[UR36][R6.64], R9 ;  /* 0x0000000906009986 */ /* 0x0001e2000c101124 */
[----:B------:R-:W-:Y:S05]  /*5ba0*/  @P5 BRA `(.L_x_232) ;  /* 0x00000000000c5947 */ /* 0x000fea0003800000 */
[----:B------:R-:W0:Y:S02]  /*5bb0*/  LDG.E.U8 R218, desc[UR36][R4.64+0x1] ;  /* 0x0000012404da7981 */ /* 0x000e24000c1e1100 */
[----:B0-----:R-:W-:-:S05]  /*5bc0*/  PRMT R9, R218, 0x8880, RZ ;  /* 0x00008880da097816 */ /* 0x001fca00000000ff */
[----:B------:R-:W-:-:S07]  /*5bd0*/  IMAD R226, R9, R216, RZ ;  /* 0x000000d809e27224 */ /* 0x000fce00078e02ff */
.L_x_232:
[----:B------:R-:W-:Y:S05]  /*5be0*/  BSYNC B1 ;  /* 0x0000000000017941 */ /* 0x000fea0003800000 */
.L_x_231:
[----:B------:R-:W-:Y:S01]  /*5bf0*/  ISETP.LT.OR P1, PT, R3, 0x1, !P0 ;  /* 0x000000010300780c */ /* 0x000fe20004721670 */
[----:B------:R-:W-:Y:S01]  /*5c00*/  @!P5 IMAD R25, R25, R217, R226 ;  /* 0x000000d91919d224 */ /* 0x000fe200078e02e2 */
[----:B------:R-:W-:Y:S01]  /*5c10*/  BSSY B1, `(.L_x_233) ;  /* 0x000000a000017945 */ /* 0x000fe20003800000 */
[----:B------:R-:W-:Y:S02]  /*5c20*/  IADD3.X R15, R225, R15, R120, P4, P3 ;  /* 0x0000000fe10f7210 */ /* 0x000fe400027e6478 */
[C---:B------:R-:W-:Y:S01]  /*5c30*/  ISETP.LT.OR P4, PT, R3.reuse, 0x2, !P0 ;  /* 0x000000020300780c */ /* 0x040fe20004781670 */
[----:B------:R1:W-:Y:S01]  /*5c40*/  @!P5 STG.E.U8 desc[UR36][R6.64+0x1], R25 ;  /* 0x000001190600d986 */ /* 0x0003e2000c101124 */
[C---:B------:R-:W-:Y:S02]  /*5c50*/  ISETP.LT.OR P5, PT, R3.reuse, 0x9, !P2 ;  /* 0x000000090300780c */ /* 0x040fe400057a1670 */
[----:B------:R-:W-:-:S04]  /*5c60*/  ISETP.LT.OR P3, PT, R3, 0xa, !P2 ;  /* 0x0000000a0300780c */ /* 0x000fc80005761670 */
[----:B------:R-:W-:Y:S09]  /*5c70*/  @P1 BRA `(.L_x_234) ;  /* 0x00000000000c1947 */ /* 0x000ff20003800000 */
[----:B------:R-:W0:Y:S02]  /*5c80*/  LDG.E.U8 R218, desc[UR36][R14.64] ;  /* 0x000000240eda7981 */ /* 0x000e24000c1e1100 */
[----:B0-----:R-:W-:-:S05]  /*5c90*/  PRMT R9, R218, 0x8880, RZ ;  /* 0x00008880da097816 */ /* 0x001fca00000000ff */
[----:B------:R-:W-:-:S07]  /*5ca0*/  IMAD R226, R9, R216, RZ ;  /* 0x000000d809e27224 */ /* 0x000fce00078e02ff */
.L_x_234:
[----:B------:R-:W-:Y:S05]  /*5cb0*/  BSYNC B1 ;  /* 0x0000000000017941 */ /* 0x000fea0003800000 */
.L_x_233:
[----:B0-----:R-:W-:Y:S01]  /*5cc0*/  @!P1 IMAD R9, R26, R217, R226 ;  /* 0x000000d91a099224 */ /* 0x001fe200078e02e2 */
[----:B------:R-:W-:Y:S04]  /*5cd0*/  BSSY B1, `(.L_x_235) ;  /* 0x0000006000017945 */ /* 0x000fe80003800000 */
[----:B------:R0:W-:Y:S01]  /*5ce0*/  @!P1 STG.E.U8 desc[UR36][R10.64], R9 ;  /* 0x000000090a009986 */ /* 0x0001e2000c101124 */
[----:B------:R-:W-:Y:S05]  /*5cf0*/  @P4 BRA `(.L_x_236) ;  /* 0x00000000000c4947 */ /* 0x000fea0003800000 */
[----:B------:R-:W0:Y:S02]  /*5d00*/  LDG.E.U8 R218, desc[UR36][R14.64+0x1] ;  /* 0x000001240eda7981 */ /* 0x000e24000c1e1100 */
[----:B0-----:R-:W-:-:S05]  /*5d10*/  PRMT R9, R218, 0x8880, RZ ;  /* 0x00008880da097816 */ /* 0x001fca00000000ff */
[----:B------:R-:W-:-:S07]  /*5d20*/  IMAD R226, R9, R216, RZ ;  /* 0x000000d809e27224 */ /* 0x000fce00078e02ff */
.L_x_236:
[----:B------:R-:W-:Y:S05]  /*5d30*/  BSYNC B1 ;  /* 0x0000000000017941 */ /* 0x000fea0003800000 */
.L_x_235:
[----:B------:R-:W-:Y:S01]  /*5d40*/  @!P4 IMAD R27, R27, R217, R226 ;  /* 0x000000d91b1bc224 */ /* 0x000fe200078e02e2 */
[----:B------:R-:W-:Y:S04]  /*5d50*/  BSSY B1, `(.L_x_237) ;  /* 0x0000006000017945 */ /* 0x000fe80003800000 */
[----:B------:R2:W-:Y:S01]  /*5d60*/  @!P4 STG.E.U8 desc[UR36][R10.64+0x1], R27 ;  /* 0x0000011b0a00c986 */ /* 0x0005e2000c101124 */
[----:B------:R-:W-:Y:S05]  /*5d70*/  @P5 BRA `(.L_x_238) ;  /* 0x00000000000c5947 */ /* 0x000fea0003800000 */
[----:B------:R-:W0:Y:S02]  /*5d80*/  LDG.E.U8 R218, desc[UR36][R4.64+0x8] ;  /* 0x0000082404da7981 */ /* 0x000e24000c1e1100 */
[----:B0-----:R-:W-:-:S05]  /*5d90*/  PRMT R9, R218, 0x8880, RZ ;  /* 0x00008880da097816 */ /* 0x001fca00000000ff */
[----:B------:R-:W-:-:S07]  /*5da0*/  IMAD R226, R9, R216, RZ ;  /* 0x000000d809e27224 */ /* 0x000fce00078e02ff */
.L_x_238:
[----:B------:R-:W-:Y:S05]  /*5db0*/  BSYNC B1 ;  /* 0x0000000000017941 */ /* 0x000fea0003800000 */
.L_x_237:
[----:B0-----:R-:W-:Y:S01]  /*5dc0*/  @!P5 IMAD R9, R28, R217, R226 ;  /* 0x000000d91c09d224 */ /* 0x001fe200078e02e2 */
[----:B------:R-:W-:Y:S04]  /*5dd0*/  BSSY B1, `(.L_x_239) ;  /* 0x0000006000017945 */ /* 0x000fe80003800000 */
[----:B------:R0:W-:Y:S01]  /*5de0*/  @!P5 STG.E.U8 desc[UR36][R6.64+0x8], R9 ;  /* 0x000008090600d986 */ /* 0x0001e2000c101124 */
[----:B------:R-:W-:Y:S05]  /*5df0*/  @P3 BRA `(.L_x_240) ;  /* 0x00000000000c3947 */ /* 0x000fea0003800000 */
[----:B------:R-:W0:Y:S02]  /*5e00*/  LDG.E.U8 R218, desc[UR36][R4.64+0x9] ;  /* 0x0000092404da7981 */ /* 0x000e24000c1e1100 */
[----:B0-----:R-:W-:-:S05]  /*5e10*/  PRMT R9, R218, 0x8880, RZ ;  /* 0x00008880da097816 */ /* 0x001fca00000000ff */
[----:B------:R-:W-:-:S07]  /*5e20*/  IMAD R226, R9, R216, RZ ;  /* 0x000000d809e27224 */ /* 0x000fce00078e02ff */
.L_x_240:
[----:B------:R-:W-:Y:S05]  /*5e30*/  BSYNC B1 ;  /* 0x0000000000017941 */ /* 0x000fea0003800000 */
.L_x_239:
[----:B------:R-:W-:Y:S01]  /*5e40*/  ISETP.LT.OR P5, PT, R3, 0x9, !P0 ;  /* 0x000000090300780c */ /* 0x000fe200047a1670 */
[----:B------:R-:W-:Y:S01]  /*5e50*/  @!P3 IMAD R29, R29, R217, R226 ;  /* 0x000000d91d1db224 */ /* 0x000fe200078e02e2 */
[----:B------:R-:W-:Y:S01]  /*5e60*/  BSSY B1, `(.L_x_241) ;  /* 0x0000009000017945 */ /* 0x000fe20003800000 */
[C---:B------:R-:W-:Y:S02]  /*5e70*/  ISETP.LT.OR P4, PT, R3.reuse, 0xa, !P0 ;  /* 0x0000000a0300780c */ /* 0x040fe40004781670 */
[C---:B------:R-:W-:Y:S01]  /*5e80*/  ISETP.LT.OR P1, PT, R3.reuse, 0x12, !P2 ;  /* 0x000000120300780c */ /* 0x040fe20005721670 */
[----:B------:R3:W-:Y:S01]  /*5e90*/  @!P3 STG.E.U8 desc[UR36][R6.64+0x9], R29 ;  /* 0x0000091d0600b986 */ /* 0x0007e2000c101124 */
[----:B------:R-:W-:-:S06]  /*5ea0*/  ISETP.LT.OR P3, PT, R3, 0x11, !P2 ;  /* 0x000000110300780c */ /* 0x000fcc0005761670 */
[----:B------:R-:W-:Y:S07]  /*5eb0*/  @P5 BRA `(.L_x_242) ;  /* 0x00000000000c5947 */ /* 0x000fee0003800000 */
[----:B------:R-:W0:Y:S02]  /*5ec0*/  LDG.E.U8 R218, desc[UR36][R14.64+0x8] ;  /* 0x000008240eda7981 */ /* 0x000e24000c1e1100 */
[----:B0-----:R-:W-:-:S05]  /*5ed0*/  PRMT R9, R218, 0x8880, RZ ;  /* 0x00008880da097816 */ /* 0x001fca00000000ff */
[----:B------:R-:W-:-:S07]  /*5ee0*/  IMAD R226, R9, R216, RZ ;  /* 0x000000d809e27224 */ /* 0x000fce00078e02ff */
.L_x_242:
[----:B------:R-:W-:Y:S05]  /*5ef0*/  BSYNC B1 ;  /* 0x0000000000017941 */ /* 0x000fea0003800000 */
.L_x_241:
[----:B0-----:R-:W-:Y:S01]  /*5f00*/  @!P5 IMAD R9, R30, R217, R226 ;  /* 0x000000d91e09d224 */ /* 0x001fe200078e02e2 */
[----:B------:R-:W-:Y:S04]  /*5f10*/  BSSY B1, `(.L_x_243) ;  /* 0x0000006000017945 */ /* 0x000fe80003800000 */
[----:B------:R0:W-:Y:S01]  /*5f20*/  @!P5 STG.E.U8 desc[UR36][R10.64+0x8], R9 ;  /* 0x000008090a00d986 */ /* 0x0001e2000c101124 */
[----:B------:R-:W-:Y:S05]  /*5f30*/  @P4 BRA `(.L_x_244) ;  /* 0x00000000000c4947 */ /* 0x000fea0003800000 */
[----:B------:R-:W0:Y:S02]  /*5f40*/  LDG.E.U8 R218, desc[UR36][R14.64+0x9] ;  /* 0x000009240eda7981 */ /* 0x000e24000c1e1100 */
[----:B0-----:R-:W-:-:S05]  /*5f50*/  PRMT R9, R218, 0x8880, RZ ;  /* 0x00008880da097816 */ /* 0x001fca00000000ff */
[----:B------:R-:W-:-:S07]  /*5f60*/  IMAD R226, R9, R216, RZ ;  /* 0x000000d809e27224 */ /* 0x000fce00078e02ff */
.L_x_244:
[----:B------:R-:W-:Y:S05]  /*5f70*/  BSYNC B1 ;  /* 0x0000000000017941 */ /* 0x000fea0003800000 */
.L_x_243:
[----:B------:R-:W-:Y:S01]  /*5f80*/  @!P4 IMAD R31, R31, R217, R226 ;  /* 0x000000d91f1fc224 */ /* 0x000fe200078e02e2 */
[----:B------:R-:W-:Y:S04]  /*5f90*/  BSSY B1, `(.L_x_245) ;  /* 0x0000006000017945 */ /* 0x000fe80003800000 */
[----:B------:R4:W-:Y:S01]  /*5fa0*/  @!P4 STG.E.U8 desc[UR36][R10.64+0x9], R31 ;  /* 0x0000091f0a00c986 */ /* 0x0009e2000c101124 */
[----:B------:R-:W-:Y:S05]  /*5fb0*/  @P3 BRA `(.L_x_246) ;  /* 0x00000000000c3947 */ /* 0x000fea0003800000 */
[----:B------:R-:W0:Y:S02]  /*5fc0*/  LDG.E.U8 R218, desc[UR36][R4.64+0x10] ;  /* 0x0000102404da7981 */ /* 0x000e24000c1e1100 */
[----:B0-----:R-:W-:-:S05]  /*5fd0*/  PRMT R9, R218, 0x8880, RZ ;  /* 0x00008880da097816 */ /* 0x001fca00000000ff */
[----:B------:R-:W-:-:S07]  /*5fe0*/  IMAD R226, R9, R216, RZ ;  /* 0x000000d809e27224 */ /* 0x000fce00078e02ff */
.L_x_246:
[----:B------:R-:W-:Y:S05]  /*5ff0*/  BSYNC B1 ;  /* 0x0000000000017941 */ /* 0x000fea0003800000 */
.L_x_245:
[----:B0-----:R-:W-:Y:S01]  /*6000*/  @!P3 IMAD R9, R32, R217, R226 ;  /* 0x000000d92009b224 */ /* 0x001fe200078e02e2 */
[----:B------:R-:W-:Y:S04]  /*6010*/  BSSY B1, `(.L_x_247) ;  /* 0x0000006000017945 */ /* 0x000fe80003800000 */
[----:B------:R0:W-:Y:S01]  /*6020*/  @!P3 STG.E.U8 desc[UR36][R6.64+0x10], R9 ;  /* 0x000010090600b986 */ /* 0x0001e2000c101124 */
[----:B------:R-:W-:Y:S05]  /*6030*/  @P1 BRA `(.L_x_248) ;  /* 0x00000000000c1947 */ /* 0x000fea0003800000 */
[----:B------:R-:W0:Y:S02]  /*6040*/  LDG.E.U8 R218, desc[UR36][R4.64+0x11] ;  /* 0x0000112404da7981 */ /* 0x000e24000c1e1100 */
[----:B0-----:R-:W-:-:S05]  /*6050*/  PRMT R9, R218, 0x8880, RZ ;  /* 0x00008880da097816 */ /* 0x001fca00000000ff */
[----:B------:R-:W-:-:S07]  /*6060*/  IMAD R226, R9, R216, RZ ;  /* 0x000000d809e27224 */ /* 0x000fce00078e02ff */
.L_x_248:
[----:B------:R-:W-:Y:S05]  /*6070*/  BSYNC B1 ;  /* 0x0000000000017941 */ /* 0x000fea0003800000 */
.L_x_247:
        /* <DEDUP_REMOVED lines=11> */
.L_x_250:
[----:B------:R-:W-:Y:S05]  /*6130*/  BSYNC B1 ;  /* 0x0000000000017941 */ /* 0x000fea0003800000 */
.L_x_249:
[----:B0-----:R-:W-:Y:S01]  /*6140*/  @!P4 IMAD R9, R34, R217, R226 ;  /* 0x000000d92209c224 */ /* 0x001fe200078e02e2 */
[----:B------:R-:W-:Y:S04]  /*6150*/  BSSY B1, `(.L_x_251) ;  /* 0x0000006000017945 */ /* 0x000fe80003800000 */
[----:B------:R0:W-:Y:S01]  /*6160*/  @!P4 STG.E.U8 desc[UR36][R10.64+0x10], R9 ;  /* 0x000010090a00c986 */ /* 0x0001e2000c101124 */
[----:B------:R-:W-:Y:S05]  /*6170*/  @P3 BRA `(.L_x_252) ;  /* 0x00000000000c3947 */ /* 0x000fea0003800000 */
[----:B------:R-:W0:Y:S02]  /*6180*/  LDG.E.U8 R218, desc[UR36][R14.64+0x11] ;  /* 0x000011240eda7981 */ /* 0x000e24000c1e1100 */
[----:B0-----:R-:W-:-:S05]  /*6190*/  PRMT R9, R218, 0x8880, RZ ;  /* 0x00008880da097816 */ /* 0x001fca00000000ff */
[----:B------:R-:W-:-:S07]  /*61a0*/  IMAD R226, R9, R216, RZ ;  /* 0x000000d809e27224 */ /* 0x000fce00078e02ff */
.L_x_252:
[----:B------:R-:W-:Y:S05]  /*61b0*/  BSYNC B1 ;  /* 0x0000000000017941 */ /* 0x000fea0003800000 */
.L_x_251:
[----:B------:R-:W-:Y:S01]  /*61c0*/  @!P3 IMAD R35, R35, R217, R226 ;  /* 0x000000d92323b224 */ /* 0x000fe200078e02e2 */
[----:B------:R-:W-:Y:S04]  /*61d0*/  BSSY B1, `(.L_x_253) ;  /* 0x0000006000017945 */ /* 0x000fe80003800000 */
[----:B------:R0:W-:Y:S01]  /*61e0*/  @!P3 STG.E.U8 desc[UR36][R10.64+0x11], R35 ;  /* 0x000011230a00b986 */ /* 0x0001e2000c101124 */
[----:B------:R-:W-:Y:S05]  /*61f0*/  @P5 BRA `(.L_x_254) ;  /* 0x00000000000c5947 */ /* 0x000fea0003800000 */
[----:B------:R-:W0:Y:S02]  /*6200*/  LDG.E.U8 R218, desc[UR36][R4.64+0x18] ;  /* 0x0000182404da7981 */ /* 0x000e24000c1e1100 */
[----:B0-----:R-:W-:-:S05]  /*6210*/  PRMT R9, R218, 0x8880, RZ ;  /* 0x00008880da097816 */ /* 0x001fca00000000ff */
[----:B------:R-:W-:-:S07]  /*6220*/  IMAD R226, R9, R216, RZ ;  /* 0x000000d809e27224 */ /* 0x000fce00078e02ff */
.L_x_254:
[----:B------:R-:W-:Y:S05]  /*6230*/  BSYNC B1 ;  /* 0x0000000000017941 */ /* 0x000fea0003800000 */
.L_x_253:
[----:B0-----:R-:W-:Y:S01]  /*6240*/  @!P5 IMAD R9, R36, R217, R226 ;  /* 0x000000d92409d224 */ /* 0x001fe200078e02e2 */
[----:B------:R-:W-:Y:S04]  /*6250*/  BSSY B1, `(.L_x_255) ;  /* 0x0000006000017945 */ /* 0x000fe80003800000 */
[----:B------:R0:W-:Y:S01]  /*6260*/  @!P5 STG.E.U8 desc[UR36][R6.64+0x18], R9 ;  /* 0x000018090600d986 */ /* 0x0001e2000c101124 */
[----:B------:R-:W-:Y:S05]  /*6270*/  @P1 BRA `(.L_x_256) ;  /* 0x00000000000c1947 */ /* 0x000fea0003800000 */
[----:B------:R-:W0:Y:S02]  /*6280*/  LDG.E.U8 R218, desc[UR36][R4.64+0x19] ;  /* 0x0000192404da7981 */ /* 0x000e24000c1e1100 */
[----:B0-----:R-:W-:-:S05]  /*6290*/  PRMT R9, R218, 0x8880, RZ ;  /* 0x00008880da097816 */ /* 0x001fca00000000ff */
[----:B------:R-:W-:-:S07]  /*62a0*/  IMAD R226, R9, R216, RZ ;  /* 0x000000d809e27224 */ /* 0x000fce00078e02ff */
.L_x_256:
[----:B------:R-:W-:Y:S05]  /*62b0*/  BSYNC B1 ;  /* 0x0000000000017941 */ /* 0x000fea0003800000 */
.L_x_255:
        /* <DEDUP_REMOVED lines=11> */
.L_x_258:
[----:B------:R-:W-:Y:S05]  /*6370*/  BSYNC B1 ;  /* 0x0000000000017941 */ /* 0x000fea0003800000 */
.L_x_257:
[----:B0-----:R-:W-:Y:S01]  /*6380*/  @!P4 IMAD R9, R38, R217, R226 ;  /* 0x000000d92609c224 */ /* 0x001fe200078e02e2 */
[----:B------:R-:W-:Y:S04]  /*6390*/  BSSY B1, `(.L_x_259) ;  /* 0x0000006000017945 */ /* 0x000fe80003800000 */
[----:B------:R0:W-:Y:S01]  /*63a0*/  @!P4 STG.E.U8 desc[UR36][R10.64+0x18], R9 ;  /* 0x000018090a00c986 */ /* 0x0001e2000c101124 */
[----:B------:R-:W-:Y:S05]  /*63b0*/  @P3 BRA `(.L_x_260) ;  /* 0x00000000000c3947 */ /* 0x000fea0003800000 */
[----:B------:R-:W0:Y:S02]  /*63c0*/  LDG.E.U8 R218, desc[UR36][R14.64+0x19] ;  /* 0x000019240eda7981 */ /* 0x000e24000c1e1100 */
[----:B0-----:R-:W-:-:S05]  /*63d0*/  PRMT R9, R218, 0x8880, RZ ;  /* 0x00008880da097816 */ /* 0x001fca00000000ff */
[----:B------:R-:W-:-:S07]  /*63e0*/  IMAD R226, R9, R216, RZ ;  /* 0x000000d809e27224 */ /* 0x000fce00078e02ff */
.L_x_260:
[----:B------:R-:W-:Y:S05]  /*63f0*/  BSYNC B1 ;  /* 0x0000000000017941 */ /* 0x000fea0003800000 */
.L_x_259:
[----:B------:R-:W-:Y:S01]  /*6400*/  @!P3 IMAD R39, R39, R217, R226 ;  /* 0x000000d92727b224 */ /* 0x000fe200078e02e2 */
[----:B------:R-:W-:Y:S04]  /*6410*/  BSSY B1, `(.L_x_261) ;  /* 0x0000006000017945 */ /* 0x000fe80003800000 */
[----:B------:R0:W-:Y:S01]  /*6420*/  @!P3 STG.E.U8 desc[UR36][R10.64+0x19], R39 ;  /* 0x000019270a00b986 */ /* 0x0001e2000c101124 */
[----:B------:R-:W-:Y:S05]  /*6430*/  @P5 BRA `(.L_x_262) ;  /* 0x00000000000c5947 */ /* 0x000fea0003800000 */
[----:B------:R-:W0:Y:S02]  /*6440*/  LDG.E.U8 R218, desc[UR36][R4.64+0x20] ;  /* 0x0000202404da7981 */ /* 0x000e24000c1e1100 */
[----:B0-----:R-:W-:-:S05]  /*6450*/  PRMT R9, R218, 0x8880, RZ ;  /* 0x00008880da097816 */ /* 0x001fca00000000ff */
[----:B------:R-:W-:-:S07]  /*6460*/  IMAD R226, R9, R216, RZ ;  /* 0x000000d809e27224 */ /* 0x000fce00078e02ff */
.L_x_262:
[----:B------:R-:W-:Y:S05]  /*6470*/  BSYNC B1 ;  /* 0x0000000000017941 */ /* 0x000fea0003800000 */
.L_x_261:
[----:B0-----:R-:W-:Y:S01]  /*6480*/  @!P5 IMAD R9, R40, R217, R226 ;  /* 0x000000d92809d224 */ /* 0x001fe200078e02e2 */
[----:B------:R-:W-:Y:S04]  /*6490*/  BSSY B1, `(.L_x_263) ;  /* 0x0000006000017945 */ /* 0x000fe80003800000 */
[----:B------:R0:W-:Y:S01]  /*64a0*/  @!P5 STG.E.U8 desc[UR36][R6.64+0x20], R9 ;  /* 0x000020090600d986 */ /* 0x0001e2000c101124 */
[----:B------:R-:W-:Y:S05]  /*64b0*/  @P1 BRA `(.L_x_264) ;  /* 0x00000000000c1947 */ /* 0x000fea0003800000 */
[----:B------:R-:W0:Y:S02]  /*64c0*/  LDG.E.U8 R218, desc[UR36][R4.64+0x21] ;  /* 0x0000212404da7981 */ /* 0x000e24000c1e1100 */
[----:B0-----:R-:W-:-:S05]  /*64d0*/  PRMT R9, R218, 0x8880, RZ ;  /* 0x00008880da097816 */ /* 0x001fca00000000ff */
[----:B------:R-:W-:-:S07]  /*64e0*/  IMAD R226, R9, R216, RZ ;  /* 0x000000d809e27224 */ /* 0x000fce00078e02ff */
.L_x_264:
[----:B------:R-:W-:Y:S05]  /*64f0*/  BSYNC B1 ;  /* 0x0000000000017941 */ /* 0x000fea0003800000 */
.L_x_263:
        /* <DEDUP_REMOVED lines=11> */
.L_x_266:
[----:B------:R-:W-:Y:S05]  /*65b0*/  BSYNC B1 ;  /* 0x0000000000017941 */ /* 0x000fea0003800000 */
.L_x_265:
[----:B0-----:R-:W-:Y:S01]  /*65c0*/  @!P4 IMAD R9, R42, R217, R226 ;  /* 0x000000d92a09c224 */ /* 0x001fe200078e02e2 */
[----:B------:R-:W-:Y:S04]  /*65d0*/  BSSY B1, `(.L_x_267) ;  /* 0x0000006000017945 */ /* 0x000fe80003800000 */
[----:B------:R0:W-:Y:S01]  /*65e0*/  @!P4 STG.E.U8 desc[UR36][R10.64+0x20], R9 ;  /* 0x000020090a00c986 */ /* 0x0001e2000c101124 */
[----:B------:R-:W-:Y:S05]  /*65f0*/  @P3 BRA `(.L_x_268) ;  /* 0x00000000000c3947 */ /* 0x000fea0003800000 */
[----:B------:R-:W0:Y:S02]  /*6600*/  LDG.E.U8 R218, desc[UR36][R14.64+0x21] ;  /* 0x000021240eda7981 */ /* 0x000e24000c1e1100 */
[----:B0-----:R-:W-:-:S05]  /*6610*/  PRMT R9, R218, 0x8880, RZ ;  /* 0x00008880da097816 */ /* 0x001fca00000000ff */
[----:B------:R-:W-:-:S07]  /*6620*/  IMAD R226, R9, R216, RZ ;  /* 0x000000d809e27224 */ /* 0x000fce00078e02ff */
.L_x_268:
[----:B------:R-:W-:Y:S05]  /*6630*/  BSYNC B1 ;  /* 0x0000000000017941 */ /* 0x000fea0003800000 */
.L_x_267:
[----:B------:R-:W-:Y:S01]  /*6640*/  @!P3 IMAD R43, R43, R217, R226 ;  /* 0x000000d92b2bb224 */ /* 0x000fe200078e02e2 */
[----:B------:R-:W-:Y:S04]  /*6650*/  BSSY B1, `(.L_x_269) ;  /* 0x0000006000017945 */ /* 0x000fe80003800000 */
[----:B------:R0:W-:Y:S01]  /*6660*/  @!P3 STG.E.U8 desc[UR36][R10.64+0x21], R43 ;  /* 0x0000212b0a00b986 */ /* 0x0001e2000c101124 */
[----:B------:R-:W-:Y:S05]  /*6670*/  @P5 BRA `(.L_x_270) ;  /* 0x00000000000c5947 */ /* 0x000fea0003800000 */
[----:B------:R-:W0:Y:S02]  /*6680*/  LDG.E.U8 R218, desc[UR36][R4.64+0x28] ;  /* 0x0000282404da7981 */ /* 0x000e24000c1e1100 */
[----:B0-----:R-:W-:-:S05]  /*6690*/  PRMT R9, R218, 0x8880, RZ ;  /* 0x00008880da097816 */ /* 0x001fca00000000ff */
[----:B------:R-:W-:-:S07]  /*66a0*/  IMAD R226, R9, R216, RZ ;  /* 0x000000d809e27224 */ /* 0x000fce00078e02ff */
.L_x_270:
[----:B------:R-:W-:Y:S05]  /*66b0*/  BSYNC B1 ;  /* 0x0000000000017941 */ /* 0x000fea0003800000 */
.L_x_269:
[----:B0-----:R-:W-:Y:S01]  /*66c0*/  @!P5 IMAD R9, R44, R217, R226 ;  /* 0x000000d92c09d224 */ /* 0x001fe200078e02e2 */
[----:B------:R-:W-:Y:S04]  /*66d0*/  BSSY B1, `(.L_x_271) ;  /* 0x0000006000017945 */ /* 0x000fe80003800000 */
[----:B------:R0:W-:Y:S01]  /*66e0*/  @!P5 STG.E.U8 desc[UR36][R6.64+0x28], R9 ;  /* 0x000028090600d986 */ /* 0x0001e2000c101124 */
[----:B------:R-:W-:Y:S05]  /*66f0*/  @P1 BRA `(.L_x_272) ;  /* 0x00000000000c1947 */ /* 0x000fea0003800000 */
[----:B------:R-:W0:Y:S02]  /*6700*/  LDG.E.U8 R218, desc[UR36][R4.64+0x29] ;  /* 0x0000292404da7981 */ /* 0x000e24000c1e1100 */
[----:B0-----:R-:W-:-:S05]  /*6710*/  PRMT R9, R218, 0x8880, RZ ;  /* 0x00008880da097816 */ /* 0x001fca00000000ff */
[----:B------:R-:W-:-:S07]  /*6720*/  IMAD R226, R9, R216, RZ ;  /* 0x000000d809e27224 */ /* 0x000fce00078e02ff */
.L_x_272:
[----:B------:R-:W-:Y:S05]  /*6730*/  BSYNC B1 ;  /* 0x0000000000017941 */ /* 0x000fea0003800000 */
.L_x_271:
        /* <DEDUP_REMOVED lines=11> */
.L_x_274:
[----:B------:R-:W-:Y:S05]  /*67f0*/  BSYNC B1 ;  /* 0x0000000000017941 */ /* 0x000fea0003800000 */
.L_x_273:
[----:B0-----:R-:W-:Y:S01]  /*6800*/  @!P4 IMAD R9, R46, R217, R226 ;  /* 0x000000d92e09c224 */ /* 0x001fe200078e02e2 */
[----:B------:R-:W-:Y:S04]  /*6810*/  BSSY B1, `(.L_x_275) ;  /* 0x0000006000017945 */ /* 0x000fe80003800000 */
[----:B------:R0:W-:Y:S01]  /*6820*/  @!P4 STG.E.U8 desc[UR36][R10.64+0x28], R9 ;  /* 0x000028090a00c986 */ /* 0x0001e2000c101124 */
[----:B------:R-:W-:Y:S05]  /*6830*/  @P3 BRA `(.L_x_276) ;  /* 0x00000000000c3947 */ /* 0x000fea0003800000 */
[----:B------:R-:W0:Y:S02]  /*6840*/  LDG.E.U8 R218, desc[UR36][R14.64+0x29] ;  /* 0x000029240eda7981 */ /* 0x000e24000c1e1100 */
[----:B0-----:R-:W-:-:S05]  /*6850*/  PRMT R9, R218, 0x8880, RZ ;  /* 0x00008880da097816 */ /* 0x001fca00000000ff */
[----:B------:R-:W-:-:S07]  /*6860*/  IMAD R226, R9, R216, RZ ;  /* 0x000000d809e27224 */ /* 0x000fce00078e02ff */
.L_x_276:
[----:B------:R-:W-:Y:S05]  /*6870*/  BSYNC B1 ;  /* 0x0000000000017941 */ /* 0x000fea0003800000 */
.L_x_275:
[----:B------:R-:W-:Y:S01]  /*6880*/  @!P3 IMAD R47, R47, R217, R226 ;  /* 0x000000d92f2fb224 */ /* 0x000fe200078e02e2 */
[----:B------:R-:W-:Y:S04]  /*6890*/  BSSY B1, `(.L_x_277) ;  /* 0x0000006000017945 */ /* 0x000fe80003800000 */
[----:B------:R0:W-:Y:S01]  /*68a0*/  @!P3 STG.E.U8 desc[UR36][R10.64+0x29], R47 ;  /* 0x0000292f0a00b986 */ /* 0x0001e2000c101124 */
[----:B------:R-:W-:Y:S05]  /*68b0*/  @P5 BRA `(.L_x_278) ;  /* 0x00000000000c5947 */ /* 0x000fea0003800000 */
[----:B------:R-:W0:Y:S02]  /*68c0*/  LDG.E.U8 R218, desc[UR36][R4.64+0x30] ;  /* 0x0000302404da7981 */ /* 0x000e24000c1e1100 */
[----:B0-----:R-:W-:-:S05]  /*68d0*/  PRMT R9, R218, 0x8880, RZ ;  /* 0x00008880da097816 */ /* 0x001fca00000000ff */
[----:B------:R-:W-:-:S07]  /*68e0*/  IMAD R226, R9, R216, RZ ;  /* 0x000000d809e27224 */ /* 0x000fce00078e02ff */
.L_x_278:
[----:B------:R-:W-:Y:S05]  /*68f0*/  BSYNC B1 ;  /* 0x0000000000017941 */ /* 0x000fea0003800000 */
.L_x_277:
[----:B0-----:R-:W-:Y:S01]  /*6900*/  @!P5 IMAD R9, R48, R217, R226 ;  /* 0x000000d93009d224 */ /* 0x001fe200078e02e2 */
[----:B------:R-:W-:Y:S04]  /*6910*/  BSSY B1, `(.L_x_279) ;  /* 0x0000006000017945 */ /* 0x000fe80003800000 */
[----:B------:R0:W-:Y:S01]  /*6920*/  @!P5 STG.E.U8 desc[UR36][R6.64+0x30], R9 ;  /* 0x000030090600d986 */ /* 0x0001e2000c101124 */
[----:B------:R-:W-:Y:S05]  /*6930*/  @P1 BRA `(.L_x_280) ;  /* 0x00000000000c1947 */ /* 0x000fea0003800000 */
[----:B------:R-:W0:Y:S02]  /*6940*/  LDG.E.U8 R218, desc[UR36][R4.64+0x31] ;  /* 0x0000312404da7981 */ /* 0x000e24000c1e1100 */
[----:B0-----:R-:W-:-:S05]  /*6950*/  PRMT R9, R218, 0x8880, RZ ;  /* 0x00008880da097816 */ /* 0x001fca00000000ff */
[----:B------:R-:W-:-:S07]  /*6960*/  IMAD R226, R9, R216, RZ ;  /* 0x000000d809e27224 */ /* 0x000fce00078e02ff */
.L_x_280:
[----:B------:R-:W-:Y:S05]  /*6970*/  BSYNC B1 ;  /* 0x0000000000017941 */ /* 0x000fea0003800000 */
.L_x_279:
        /* <DEDUP_REMOVED lines=11> */
.L_x_282:
[----:B------:R-:W-:Y:S05]  /*6a30*/  BSYNC B1 ;  /* 0x0000000000017941 */ /* 0x000fea0003800000 */
.L_x_281:
[----:B0-----:R-:W-:Y:S01]  /*6a40*/  @!P4 IMAD R9, R50, R217, R226 ;  /* 0x000000d93209c224 */ /* 0x001fe200078e02e2 */
[----:B------:R-:W-:Y:S04]  /*6a50*/  BSSY B1, `(.L_x_283) ;  /* 0x0000006000017945 */ /* 0x000fe80003800000 */
[----:B------:R0:W-:Y:S01]  /*6a60*/  @!P4 STG.E.U8 desc[UR36][R10.64+0x30], R9 ;  /* 0x000030090a00c986 */ /* 0x0001e2000c101124 */
[----:B------:R-:W-:Y:S05]  /*6a70*/  @P3 BRA `(.L_x_284) ;  /* 0x00000000000c3947 */ /* 0x000fea0003800000 */
[----:B------:R-:W0:Y:S02]  /*6a80*/  LDG.E.U8 R218, desc[UR36][R14.64+0x31] ;  /* 0x000031240eda7981 */ /* 0x000e24000c1e1100 */
[----:B0-----:R-:W-:-:S05]  /*6a90*/  PRMT R9, R218, 0x8880, RZ ;  /* 0x00008880da097816 */ /* 0x001fca00000000ff */
[----:B------:R-:W-:-:S07]  /*6aa0*/  IMAD R226, R9, R216, RZ ;  /* 0x000000d809e27224 */ /* 0x000fce00078e02ff */
.L_x_284:
[----:B------:R-:W-:Y:S05]  /*6ab0*/  BSYNC B1 ;  /* 0x0000000000017941 */ /* 0x000fea0003800000 */
.L_x_283:
[----:B------:R-:W-:Y:S01]  /*6ac0*/  @!P3 IMAD R51, R51, R217, R226 ;  /* 0x000000d93333b224 */ /* 0x000fe200078e02e2 */
[----:B------:R-:W-:Y:S04]  /*6ad0*/  BSSY B1, `(.L_x_285) ;  /* 0x0000006000017945 */ /* 0x000fe80003800000 */
[----:B------:R0:W-:Y:S01]  /*6ae0*/  @!P3 STG.E.U8 desc[UR36][R10.64+0x31], R51 ;  /* 0x000031330a00b986 */ /* 0x0001e2000c101124 */
[----:B------:R-:W-:Y:S05]  /*6af0*/  @P5 BRA `(.L_x_286) ;  /* 0x00000000000c5947 */ /* 0x000fea0003800000 */
[----:B------:R-:W0:Y:S02]  /*6b00*/  LDG.E.U8 R218, desc[UR36][R4.64+0x38] ;  /* 0x0000382404da7981 */ /* 0x000e24000c1e1100 */
[----:B0-----:R-:W-:-:S05]  /*6b10*/  PRMT R9, R218, 0x8880, RZ ;  /* 0x00008880da097816 */ /* 0x001fca00000000ff */
[----:B------:R-:W-:-:S07]  /*6b20*/  IMAD R226, R9, R216, RZ ;  /* 0x000000d809e27224 */ /* 0x000fce00078e02ff */
.L_x_286:
[----:B------:R-:W-:Y:S05]  /*6b30*/  BSYNC B1 ;  /* 0x0000000000017941 */ /* 0x000fea0003800000 */
.L_x_285:
[----:B0-----:R-:W-:Y:S01]  /*6b40*/  @!P5 IMAD R9, R52, R217, R226 ;  /* 0x000000d93409d224 */ /* 0x001fe200078e02e2 */
[----:B------:R-:W-:Y:S04]  /*6b50*/  BSSY B1, `(.L_x_287) ;  /* 0x0000006000017945 */ /* 0x000fe80003800000 */
[----:B------:R0:W-:Y:S01]  /*6b60*/  @!P5 STG.E.U8 desc[UR36][R6.64+0x38], R9 ;  /* 0x000038090600d986 */ /* 0x0001e2000c101124 */
[----:B------:R-:W-:Y:S05]  /*6b70*/  @P1 BRA `(.L_x_288) ;  /* 0x00000000000c1947 */ /* 0x000fea0003800000 */
[----:B------:R-:W0:Y:S02]  /*6b80*/  LDG.E.U8 R218, desc[UR36][R4.64+0x39] ;  /* 0x0000392404da7981 */ /* 0x000e24000c1e1100 */
[----:B0-----:R-:W-:-:S05]  /*6b90*/  PRMT R9, R218, 0x8880, RZ ;  /* 0x00008880da097816 */ /* 0x001fca00000000ff */
[----:B------:R-:W-:-:S07]  /*6ba0*/  IMAD R226, R9, R216, RZ ;  /* 0x000000d809e27224 */ /* 0x000fce00078e02ff */
.L_x_288:
[----:B------:R-:W-:Y:S05]  /*6bb0*/  BSYNC B1 ;  /* 0x0000000000017941 */ /* 0x000fea0003800000 */
.L_x_287:
        /* <DEDUP_REMOVED lines=11> */
.L_x_290:
[----:B------:R-:W-:Y:S05]  /*6c70*/  BSYNC B1 ;  /* 0x0000000000017941 */ /* 0x000fea0003800000 */
.L_x_289:
[----:B0-----:R-:W-:Y:S01]  /*6c80*/  @!P4 IMAD R9, R54, R217, R226 ;  /* 0x000000d93609c224 */ /* 0x001fe200078e02e2 */
[----:B------:R-:W-:Y:S04]  /*6c90*/  BSSY B1, `(.L_x_291) ;  /* 0x0000006000017945 */ /* 0x000fe80003800000 */
[----:B------:R0:W-:Y:S01]  /*6ca0*/  @!P4 STG.E.U8 desc[UR36][R10.64+0x38], R9 ;  /* 0x000038090a00c986 */ /* 0x0001e2000c101124 */
[----:B------:R-:W-:Y:S05]  /*6cb0*/  @P3 BRA `(.L_x_292) ;  /* 0x00000000000c3947 */ /* 0x000fea0003800000 */
[----:B------:R-:W0:Y:S02]  /*6cc0*/  LDG.E.U8 R218, desc[UR36][R14.64+0x39] ;  /* 0x000039240eda7981 */ /* 0x000e24000c1e1100 */
[----:B0-----:R-:W-:-:S05]  /*6cd0*/  PRMT R9, R218, 0x8880, RZ ;  /* 0x00008880da097816 */ /* 0x001fca00000000ff */
[----:B------:R-:W-:-:S07]  /*6ce0*/  IMAD R226, R9, R216, RZ ;  /* 0x000000d809e27224 */ /* 0x000fce00078e02ff */
.L_x_292:
[----:B------:R-:W-:Y:S05]  /*6cf0*/  BSYNC B1 ;  /* 0x0000000000017941 */ /* 0x000fea0003800000 */
.L_x_291:
[----:B------:R-:W-:Y:S01]  /*6d00*/  @!P3 IMAD R55, R55, R217, R226 ;  /* 0x000000d93737b224 */ /* 0x000fe200078e02e2 */
[----:B------:R-:W-:Y:S04]  /*6d10*/  BSSY B1, `(.L_x_293) ;  /* 0x0000006000017945 */ /* 0x000fe80003800000 */
[----:B------:R0:W-:Y:S01]  /*6d20*/  @!P3 STG.E.U8 desc[UR36][R10.64+0x39], R55 ;  /* 0x000039370a00b986 */ /* 0x0001e2000c101124 */
[----:B------:R-:W-:Y:S05]  /*6d30*/  @P5 BRA `(.L_x_294) ;  /* 0x00000000000c5947 */ /* 0x000fea0003800000 */
[----:B------:R-:W0:Y:S02]  /*6d40*/  LDG.E.U8 R218, desc[UR36][R4.64+0x40] ;  /* 0x0000402404da7981 */ /* 0x000e24000c1e1100 */
[----:B0-----:R-:W-:-:S05]  /*6d50*/  PRMT R9, R218, 0x8880, RZ ;  /* 0x00008880da097816 */ /* 0x001fca00000000ff */
[----:B------:R-:W-:-:S07]  /*6d60*/  IMAD R226, R9, R216, RZ ;  /* 0x000000d809e27224 */ /* 0x000fce00078e02ff */
.L_x_294:
[----:B------:R-:W-:Y:S05]  /*6d70*/  BSYNC B1 ;  /* 0x0000000000017941 */ /* 0x000fea0003800000 */
.L_x_293:
[----:B0-----:R-:W-:Y:S01]  /*6d80*/  @!P5 IMAD R9, R56, R217, R226 ;  /* 0x000000d93809d224 */ /* 0x001fe200078e02e2 */
[----:B------:R-:W-:Y:S04]  /*6d90*/  BSSY B1, `(.L_x_295) ;  /* 0x0000006000017945 */ /* 0x000fe80003800000 */
[----:B------:R0:W-:Y:S01]  /*6da0*/  @!P5 STG.E.U8 desc[UR36][R6.64+0x40], R9 ;  /* 0x000040090600d986 */ /* 0x0001e2000c101124 */
[----:B------:R-:W-:Y:S05]  /*6db0*/  @P1 BRA `(.L_x_296) ;  /* 0x00000000000c1947 */ /* 0x000fea0003800000 */
[----:B------:R-:W0:Y:S02]  /*6dc0*/  LDG.E.U8 R218, desc[UR36][R4.64+0x41] ;  /* 0x0000412404da7981 */ /* 0x000e24000c1e1100 */
[----:B0-----:R-:W-:-:S05]  /*6dd0*/  PRMT R9, R218, 0x8880, RZ ;  /* 0x00008880da097816 */ /* 0x001fca00000000ff */
[----:B------:R-:W-:-:S07]  /*6de0*/  IMAD R226, R9, R216, RZ ;  /* 0x000000d809e27224 */ /* 0x000fce00078e02ff */
.L_x_296:
[----:B------:R-:W-:Y:S05]  /*6df0*/  BSYNC B1 ;  /* 0x0000000000017941 */ /* 0x000fea0003800000 */
.L_x_295:
        /* <DEDUP_REMOVED lines=11> */
.L_x_298:
[----:B------:R-:W-:Y:S05]  /*6eb0*/  BSYNC B1 ;  /* 0x0000000000017941 */ /* 0x000fea0003800000 */
.L_x_297:
[----:B0-----:R-:W-:Y:S01]  /*6ec0*/  @!P4 IMAD R9, R58, R217, R226 ;  /* 0x000000d93a09c224 */ /* 0x001fe200078e02e2 */
[----:B------:R-:W-:Y:S04]  /*6ed0*/  BSSY B1, `(.L_x_299) ;  /* 0x0000006000017945 */ /* 0x000fe80003800000 */
[----:B------:R0:W-:Y:S01]  /*6ee0*/  @!P4 STG.E.U8 desc[UR36][R10.64+0x40], R9 ;  /* 0x000040090a00c986 */ /* 0x0001e2000c101124 */
[----:B------:R-:W-:Y:S05]  /*6ef0*/  @P3 BRA `(.L_x_300) ;  /* 0x00000000000c3947 */ /* 0x000fea0003800000 */
[----:B------:R-:W0:Y:S02]  /*6f00*/  LDG.E.U8 R218, desc[UR36][R14.64+0x41] ;  /* 0x000041240eda7981 */ /* 0x000e24000c1e1100 */
[----:B0-----:R-:W-:-:S05]  /*6f10*/  PRMT R9, R218, 0x8880, RZ ;  /* 0x00008880da097816 */ /* 0x001fca00000000ff */
[----:B------:R-:W-:-:S07]  /*6f20*/  IMAD R226, R9, R216, RZ ;  /* 0x000000d809e27224 */ /* 0x000fce00078e02ff */
.L_x_300:
[----:B------:R-:W-:Y:S05]  /*6f30*/  BSYNC B1 ;  /* 0x0000000000017941 */ /* 0x000fea0003800000 */
.L_x_299:
[----:B------:R-:W-:Y:S01]  /*6f40*/  @!P3 IMAD R59, R59, R217, R226 ;  /* 0x000000d93b3bb224 */ /* 0x000fe200078e02e2 */
[----:B------:R-:W-:Y:S04]  /*6f50*/  BSSY B1, `(.L_x_301) ;  /* 0x0000006000017945 */ /* 0x000fe80003800000 */
[----:B------:R0:W-:Y:S01]  /*6f60*/  @!P3 STG.E.U8 desc[UR36][R10.64+0x41], R59 ;  /* 0x0000413b0a00b986 */ /* 0x0001e2000c101124 */
[----:B------:R-:W-:Y:S05]  /*6f70*/  @P5 BRA `(.L_x_302) ;  /* 0x00000000000c5947 */ /* 0x000fea0003800000 */
[----:B------:R-:W0:Y:S02]  /*6f80*/  LDG.E.U8 R218, desc[UR36][R4.64+0x48] ;  /* 0x0000482404da7981 */ /* 0x000e24000c1e1100 */
[----:B0-----:R-:W-:-:S05]  /*6f90*/  PRMT R9, R218, 0x8880, RZ ;  /* 0x00008880da097816 */ /* 0x001fca00000000ff */
[----:B------:R-:W-:-:S07]  /*6fa0*/  IMAD R226, R9, R216, RZ ;  /* 0x000000d809e27224 */ /* 0x000fce00078e02ff */
.L_x_302:
[----:B------:R-:W-:Y:S05]  /*6fb0*/  BSYNC B1 ;  /* 0x0000000000017941 */ /* 0x000fea0003800000 */
.L_x_301:
[----:B0-----:R-:W-:Y:S01]  /*6fc0*/  @!P5 IMAD R9, R60, R217, R226 ;  /* 0x000000d93c09d224 */ /* 0x001fe200078e02e2 */
[----:B------:R-:W-:Y:S04]  /*6fd0*/  BSSY B1, `(.L_x_303) ;  /* 0x0000006000017945 */ /* 0x000fe80003800000 */
[----:B------:R0:W-:Y:S01]  /*6fe0*/  @!P5 STG.E.U8 desc[UR36][R6.64+0x48], R9 ;  /* 0x000048090600d986 */ /* 0x0001e2000c101124 */
[----:B------:R-:W-:Y:S05]  /*6ff0*/  @P1 BRA `(.L_x_304) ;  /* 0x00000000000c1947 */ /* 0x000fea0003800000 */
[----:B------:R-:W0:Y:S02]  /*7000*/  LDG.E.U8 R218, desc[UR36][R4.64+0x49] ;  /* 0x0000492404da7981 */ /* 0x000e24000c1e1100 */
[----:B0-----:R-:W-:-:S05]  /*7010*/  PRMT R9, R218, 0x8880, RZ ;  /* 0x00008880da097816 */ /* 0x001fca00000000ff */
[----:B------:R-:W-:-:S07]  /*7020*/  IMAD R226, R9, R216, RZ ;  /* 0x000000d809e27224 */ /* 0x000fce00078e02ff */
.L_x_304:
[----:B------:R-:W-:Y:S05]  /*7030*/  BSYNC B1 ;  /* 0x0000000000017941 */ /* 0x000fea0003800000 */
.L_x_303:
        /* <DEDUP_REMOVED lines=11> */
.L_x_306:
[----:B------:R-:W-:Y:S05]  /*70f0*/  BSYNC B1 ;  /* 0x0000000000017941 */ /* 0x000fea0003800000 */
.L_x_305:
[----:B0-----:R-:W-:Y:S01]  /*7100*/  @!P4 IMAD R9, R62, R217, R226 ;  /* 0x000000d93e09c224 */ /* 0x001fe200078e02e2 */
[----:B------:R-:W-:Y:S04]  /*7110*/  BSSY B1, `(.L_x_307) ;  /* 0x0000006000017945 */ /* 0x000fe80003800000 */
[----:B------:R0:W-:Y:S01]  /*7120*/  @!P4 STG.E.U8 desc[UR36][R10.64+0x48], R9 ;  /* 0x000048090a00c986 */ /* 0x0001e2000c101124 */
[----:B------:R-:W-:Y:S05]  /*7130*/  @P3 BRA `(.L_x_308) ;  /* 0x00000000000c3947 */ /* 0x000fea0003800000 */
[----:B------:R-:W0:Y:S02]  /*7140*/  LDG.E.U8 R218, desc[UR36][R14.64+0x49] ;  /* 0x000049240eda7981 */ /* 0x000e24000c1e1100 */
[----:B0-----:R-:W-:-:S05]  /*7150*/  PRMT R9, R218, 0x8880, RZ ;  /* 0x00008880da097816 */ /* 0x001fca00000000ff */
[----:B------:R-:W-:-:S07]  /*7160*/  IMAD R226, R9, R216, RZ ;  /* 0x000000d809e27224 */ /* 0x000fce00078e02ff */
.L_x_308:
[----:B------:R-:W-:Y:S05]  /*7170*/  BSYNC B1 ;  /* 0x0000000000017941 */ /* 0x000fea0003800000 */
.L_x_307:
[----:B------:R-:W-:Y:S01]  /*7180*/  @!P3 IMAD R63, R63, R217, R226 ;  /* 0x000000d93f3fb224 */ /* 0x000fe200078e02e2 */
[----:B------:R-:W-:Y:S04]  /*7190*/  BSSY B1, `(.L_x_309) ;  /* 0x0000006000017945 */ /* 0x000fe80003800000 */
[----:B------:R0:W-:Y:S01]  /*71a0*/  @!P3 STG.E.U8 desc[UR36][R10.64+0x49], R63 ;  /* 0x0000493f0a00b986 */ /* 0x0001e2000c101124 */
[----:B------:R-:W-:Y:S05]  /*71b0*/  @P5 BRA `(.L_x_310) ;  /* 0x00000000000c5947 */ /* 0x000fea0003800000 */
[----:B------:R-:W0:Y:S02]  /*71c0*/  LDG.E.U8 R218, desc[UR36][R4.64+0x50] ;  /* 0x0000502404da7981 */ /* 0x000e24000c1e1100 */
[----:B0-----:R-:W-:-:S05]  /*71d0*/  PRMT R9, R218, 0x8880, RZ ;  /* 0x00008880da097816 */ /* 0x001fca00000000ff */
[----:B------:R-:W-:-:S07]  /*71e0*/  IMAD R226, R9, R216, RZ ;  /* 0x000000d809e27224 */ /* 0x000fce00078e02ff */
.L_x_310:
[----:B------:R-:W-:Y:S05]  /*71f0*/  BSYNC B1 ;  /* 0x0000000000017941 */ /* 0x000fea0003800000 */
.L_x_309:
[----:B0-----:R-:W-:Y:S01]  /*7200*/  @!P5 IMAD R9, R64, R217, R226 ;  /* 0x000000d94009d224 */ /* 0x001fe200078e02e2 */
[----:B------:R-:W-:Y:S04]  /*7210*/  BSSY B1, `(.L_x_311) ;  /* 0x0000006000017945 */ /* 0x000fe80003800000 */
[----:B------:R0:W-:Y:S01]  /*7220*/  @!P5 STG.E.U8 desc[UR36][R6.64+0x50], R9 ;  /* 0x000050090600d986 */ /* 0x0001e2000c101124 */
[----:B------:R-:W-:Y:S05]  /*7230*/  @P1 BRA `(.L_x_312) ;  /* 0x00000000000c1947 */ /* 0x000fea0003800000 */
[----:B------:R-:W0:Y:S02]  /*7240*/  LDG.E.U8 R218, desc[UR36][R4.64+0x51] ;  /* 0x0000512404da7981 */ /* 0x000e24000c1e1100 */
[----:B0-----:R-:W-:-:S05]  /*7250*/  PRMT R9, R218, 0x8880, RZ ;  /* 0x00008880da097816 */ /* 0x001fca00000000ff */
[----:B------:R-:W-:-:S07]  /*7260*/  IMAD R226, R9, R216, RZ ;  /* 0x000000d809e27224 */ /* 0x000fce00078e02ff */
.L_x_312:
[----:B------:R-:W-:Y:S05]  /*7270*/  BSYNC B1 ;  /* 0x0000000000017941 */ /* 0x000fea0003800000 */
.L_x_311:
        /* <DEDUP_REMOVED lines=11> */
.L_x_314:
[----:B------:R-:W-:Y:S05]  /*7330*/  BSYNC B1 ;  /* 0x0000000000017941 */ /* 0x000fea0003800000 */
.L_x_313:
[----:B0-----:R-:W-:Y:S01]  /*7340*/  @!P4 IMAD R9, R66, R217, R226 ;  /* 0x000000d94209c224 */ /* 0x001fe200078e02e2 */
[----:B------:R-:W-:Y:S04]  /*7350*/  BSSY B1, `(.L_x_315) ;  /* 0x0000006000017945 */ /* 0x000fe80003800000 */
[----:B------:R0:W-:Y:S01]  /*7360*/  @!P4 STG.E.U8 desc[UR36][R10.64+0x50], R9 ;  /* 0x000050090a00c986 */ /* 0x0001e2000c101124 */
[----:B------:R-:W-:Y:S05]  /*7370*/  @P3 BRA `(.L_x_316) ;  /* 0x00000000000c3947 */ /* 0x000fea0003800000 */
[----:B------:R-:W0:Y:S02]  /*7380*/  LDG.E.U8 R218, desc[UR36][R14.64+0x51] ;  /* 0x000051240eda7981 */ /* 0x000e24000c1e1100 */
[----:B0-----:R-:W-:-:S05]  /*7390*/  PRMT R9, R218, 0x8880, RZ ;  /* 0x00008880da097816 */ /* 0x001fca00000000ff */
[----:B------:R-:W-:-:S07]  /*73a0*/  IMAD R226, R9, R216, RZ ;  /* 0x000000d809e27224 */ /* 0x000fce00078e02ff */
.L_x_316:
[----:B------:R-:W-:Y:S05]  /*73b0*/  BSYNC B1 ;  /* 0x0000000000017941 */ /* 0x000fea0003800000 */
.L_x_315:
[----:B------:R-:W-:Y:S01]  /*73c0*/  @!P3 IMAD R67, R67, R217, R226 ;  /* 0x000000d94343b224 */ /* 0x000fe200078e02e2 */
[----:B------:R-:W-:Y:S04]  /*73d0*/  BSSY B1, `(.L_x_317) ;  /* 0x0000006000017945 */ /* 0x000fe80003800000 */
[----:B------:R0:W-:Y:S01]  /*73e0*/  @!P3 STG.E.U8 desc[UR36][R10.64+0x51], R67 ;  /* 0x000051430a00b986 */ /* 0x0001e2000c101124 */
[----:B------:R-:W-:Y:S05]  /*73f0*/  @P5 BRA `(.L_x_318) ;  /* 0x00000000000c5947 */ /* 0x000fea0003800000 */
[----:B------:R-:W0:Y:S02]  /*7400*/  LDG.E.U8 R218, desc[UR36][R4.64+0x58] ;  /* 0x0000582404da7981 */ /* 0x000e24000c1e1100 */
[----:B0-----:R-:W-:-:S05]  /*7410*/  PRMT R9, R218, 0x8880, RZ ;  /* 0x00008880da097816 */ /* 0x001fca00000000ff */
[----:B------:R-:W-:-:S07]  /*7420*/  IMAD R226, R9, R216, RZ ;  /* 0x000000d809e27224 */ /* 0x000fce00078e02ff */
.L_x_318:
[----:B------:R-:W-:Y:S05]  /*7430*/  BSYNC B1 ;  /* 0x0000000000017941 */ /* 0x000fea0003800000 */
.L_x_317:
[----:B0-----:R-:W-:Y:S01]  /*7440*/  @!P5 IMAD R9, R68, R217, R226 ;  /* 0x000000d94409d224 */ /* 0x001fe200078e02e2 */
[----:B------:R-:W-:Y:S04]  /*7450*/  BSSY B1, `(.L_x_319) ;  /* 0x0000006000017945 */ /* 0x000fe80003800000 */
[----:B------:R0:W-:Y:S01]  /*7460*/  @!P5 STG.E.U8 desc[UR36][R6.64+0x58], R9 ;  /* 0x000058090600d986 */ /* 0x0001e2000c101124 */
[----:B------:R-:W-:Y:S05]  /*7470*/  @P1 BRA `(.L_x_320) ;  /* 0x00000000000c1947 */ /* 0x000fea0003800000 */
[----:B------:R-:W0:Y:S02]  /*7480*/  LDG.E.U8 R218, desc[UR36][R4.64+0x59] ;  /* 0x0000592404da7981 */ /* 0x000e24000c1e1100 */
[----:B0-----:R-:W-:-:S05]  /*7490*/  PRMT R9, R218, 0x8880, RZ ;  /* 0x00008880da097816 */ /* 0x001fca00000000ff */
[----:B------:R-:W-:-:S07]  /*74a0*/  IMAD R226, R9, R216, RZ ;  /* 0x000000d809e27224 */ /* 0x000fce00078e02ff */
.L_x_320:
[----:B------:R-:W-:Y:S05]  /*74b0*/  BSYNC B1 ;  /* 0x0000000000017941 */ /* 0x000fea0003800000 */
.L_x_319:
        /* <DEDUP_REMOVED lines=11> */
.L_x_322:
[----:B------:R-:W-:Y:S05]  /*7570*/  BSYNC B1 ;  /* 0x0000000000017941 */ /* 0x000fea0003800000 */
.L_x_321:
[----:B0-----:R-:W-:Y:S01]  /*7580*/  @!P4 IMAD R9, R70, R217, R226 ;  /* 0x000000d94609c224 */ /* 0x001fe200078e02e2 */
[----:B------:R-:W-:Y:S04]  /*7590*/  BSSY B1, `(.L_x_323) ;  /* 0x0000006000017945 */ /* 0x000fe80003800000 */
[----:B------:R0:W-:Y:S01]  /*75a0*/  @!P4 STG.E.U8 desc[UR36][R10.64+0x58], R9 ;  /* 0x000058090a00c986 */ /* 0x0001e2000c101124 */
[----:B------:R-:W-:Y:S05]  /*75b0*/  @P3 BRA `(.L_x_324) ;  /* 0x00000000000c3947 */ /* 0x000fea0003800000 */
[----:B------:R-:W0:Y:S02]  /*75c0*/  LDG.E.U8 R218, desc[UR36][R14.64+0x59] ;  /* 0x000059240eda7981 */ /* 0x000e24000c1e1100 */
[----:B0-----:R-:W-:-:S05]  /*75d0*/  PRMT R9, R218, 0x8880, RZ ;  /* 0x00008880da097816 */ /* 0x001fca00000000ff */
[----:B------:R-:W-:-:S07]  /*75e0*/  IMAD R226, R9, R216, RZ ;  /* 0x000000d809e27224 */ /* 0x000fce00078e02ff */
.L_x_324:
[----:B------:R-:W-:Y:S05]  /*75f0*/  BSYNC B1 ;  /* 0x0000000000017941 */ /* 0x000fea0003800000 */
.L_x_323:
[----:B------:R-:W-:Y:S01]  /*7600*/  @!P3 IMAD R71, R71, R217, R226 ;  /* 0x000000d94747b224 */ /* 0x000fe200078e02e2 */
[----:B------:R-:W-:Y:S04]  /*7610*/  BSSY B1, `(.L_x_325) ;  /* 0x0000006000017945 */ /* 0x000fe80003800000 */
[----:B------:R0:W-:Y:S01]  /*7620*/  @!P3 STG.E.U8 desc[UR36][R10.64+0x59], R71 ;  /* 0x000059470a00b986 */ /* 0x0001e2000c101124 */
[----:B------:R-:W-:Y:S05]  /*7630*/  @P5 BRA `(.L_x_326) ;  /* 0x00000000000c5947 */ /* 0x000fea0003800000 */
[----:B------:R-:W0:Y:S02]  /*7640*/  LDG.E.U8 R218, desc[UR36][R4.64+0x60] ;  /* 0x0000602404da7981 */ /* 0x000e24000c1e1100 */
[----:B0-----:R-:W-:-:S05]  /*7650*/  PRMT R9, R218, 0x8880, RZ ;  /* 0x00008880da097816 */ /* 0x001fca00000000ff */
[----:B------:R-:W-:-:S07]  /*7660*/  IMAD R226, R9, R216, RZ ;  /* 0x000000d809e27224 */ /* 0x000fce00078e02ff */
.L_x_326:
[----:B------:R-:W-:Y:S05]  /*7670*/  BSYNC B1 ;  /* 0x0000000000017941 */ /* 0x000fea0003800000 */
.L_x_325:
[----:B0-----:R-:W-:Y:S01]  /*7680*/  @!P5 IMAD R9, R72, R217, R226 ;  /* 0x000000d94809d224 */ /* 0x001fe200078e02e2 */
[----:B------:R-:W-:Y:S04]  /*7690*/  BSSY B1, `(.L_x_327) ;  /* 0x0000006000017945 */ /* 0x000fe80003800000 */
[----:B------:R0:W-:Y:S01]  /*76a0*/  @!P5 STG.E.U8 desc[UR36][R6.64+0x60], R9 ;  /* 0x000060090600d986 */ /* 0x0001e2000c101124 */
[----:B------:R-:W-:Y:S05]  /*76b0*/  @P1 BRA `(.L_x_328) ;  /* 0x00000000000c1947 */ /* 0x000fea0003800000 */
[----:B------:R-:W0:Y:S02]  /*76c0*/  LDG.E.U8 R218, desc[UR36][R4.64+0x61] ;  /* 0x0000612404da7981 */ /* 0x000e24000c1e1100 */
[----:B0-----:R-:W-:-:S05]  /*76d0*/  PRMT R9, R218, 0x8880, RZ ;  /* 0x00008880da097816 */ /* 0x001fca00000000ff */
[----:B------:R-:W-:-:S07]  /*76e0*/  IMAD R226, R9, R216, RZ ;  /* 0x000000d809e27224 */ /* 0x000fce00078e02ff */
.L_x_328:
[----:B------:R-:W-:Y:S05]  /*76f0*/  BSYNC B1 ;  /* 0x0000000000017941 */ /* 0x000fea0003800000 */
.L_x_327:
        /* <DEDUP_REMOVED lines=11> */
.L_x_330:
[----:B------:R-:W-:Y:S05]  /*77b0*/  BSYNC B1 ;  /* 0x0000000000017941 */ /* 0x000fea0003800000 */
.L_x_329:
[----:B0-----:R-:W-:Y:S01]  /*77c0*/  @!P4 IMAD R9, R74, R217, R226 ;  /* 0x000000d94a09c224 */ /* 0x001fe200078e02e2 */
[----:B------:R-:W-:Y:S04]  /*77d0*/  BSSY B1, `(.L_x_331) ;  /* 0x0000006000017945 */ /* 0x000fe80003800000 */
[----:B------:R0:W-:Y:S01]  /*77e0*/  @!P4 STG.E.U8 desc[UR36][R10.64+0x60], R9 ;  /* 0x000060090a00c986 */ /* 0x0001e2000c101124 */
[----:B------:R-:W-:Y:S05]  /*77f0*/  @P3 BRA `(.L_x_332) ;  /* 0x00000000000c3947 */ /* 0x000fea0003800000 */
[----:B------:R-:W0:Y:S02]  /*7800*/  LDG.E.U8 R218, desc[UR36][R14.64+0x61] ;  /* 0x000061240eda7981 */ /* 0x000e24000c1e1100 */
[----:B0-----:R-:W-:-:S05]  /*7810*/  PRMT R9, R218, 0x8880, RZ ;  /* 0x00008880da097816 */ /* 0x001fca00000000ff */
[----:B------:R-:W-:-:S07]  /*7820*/  IMAD R226, R9, R216, RZ ;  /* 0x000000d809e27224 */ /* 0x000fce00078e02ff */
.L_x_332:
[----:B------:R-:W-:Y:S05]  /*7830*/  BSYNC B1 ;  /* 0x0000000000017941 */ /* 0x000fea0003800000 */
.L_x_331:
[----:B------:R-:W-:Y:S01]  /*7840*/  @!P3 IMAD R75, R75, R217, R226 ;  /* 0x000000d94b4bb224 */ /* 0x000fe200078e02e2 */
[----:B------:R-:W-:Y:S04]  /*7850*/  BSSY B1, `(.L_x_333) ;  /* 0x0000006000017945 */ /* 0x000fe80003800000 */
[----:B------:R0:W-:Y:S01]  /*7860*/  @!P3 STG.E.U8 desc[UR36][R10.64+0x61], R75 ;  /* 0x0000614b0a00b986 */ /* 0x0001e2000c101124 */
[----:B------:R-:W-:Y:S05]  /*7870*/  @P5 BRA `(.L_x_334) ;  /* 0x00000000000c5947 */ /* 0x000fea0003800000 */
[----:B------:R-:W0:Y:S02]  /*7880*/  LDG.E.U8 R218, desc[UR36][R4.64+0x68] ;  /* 0x0000682404da7981 */ /* 0x000e24000c1e1100 */
[----:B0-----:R-:W-:-:S05]  /*7890*/  PRMT R9, R218, 0x8880, RZ ;  /* 0x00008880da097816 */ /* 0x001fca00000000ff */
[----:B------:R-:W-:-:S07]  /*78a0*/  IMAD R226, R9, R216, RZ ;  /* 0x000000d809e27224 */ /* 0x000fce00078e02ff */
.L_x_334:
[----:B------:R-:W-:Y:S05]  /*78b0*/  BSYNC B1 ;  /* 0x0000000000017941 */ /* 0x000fea0003800000 */
.L_x_333:
[----:B0-----:R-:W-:Y:S01]  /*78c0*/  @!P5 IMAD R9, R76, R217, R226 ;  /* 0x000000d94c09d224 */ /* 0x001fe200078e02e2 */
[----:B------:R-:W-:Y:S04]  /*78d0*/  BSSY B1, `(.L_x_335) ;  /* 0x0000006000017945 */ /* 0x000fe80003800000 */
[----:B------:R0:W-:Y:S01]  /*78e0*/  @!P5 STG.E.U8 desc[UR36][R6.64+0x68], R9 ;  /* 0x000068090600d986 */ /* 0x0001e2000c101124 */
[----:B------:R-:W-:Y:S05]  /*78f0*/  @P1 BRA `(.L_x_336) ;  /* 0x00000000000c1947 */ /* 0x000fea0003800000 */
[----:B------:R-:W0:Y:S02]  /*7900*/  LDG.E.U8 R218, desc[UR36][R4.64+0x69] ;  /* 0x0000692404da7981 */ /* 0x000e24000c1e1100 */
[----:B0-----:R-:W-:-:S05]  /*7910*/  PRMT R9, R218, 0x8880, RZ ;  /* 0x00008880da097816 */ /* 0x001fca00000000ff */
[----:B------:R-:W-:-:S07]  /*7920*/  IMAD R226, R9, R216, RZ ;  /* 0x000000d809e27224 */ /* 0x000fce00078e02ff */
.L_x_336:
[----:B------:R-:W-:Y:S05]  /*7930*/  BSYNC B1 ;  /* 0x0000000000017941 */ /* 0x000fea0003800000 */
.L_x_335:
        /* <DEDUP_REMOVED lines=11> */
.L_x_338:
[----:B------:R-:W-:Y:S05]  /*79f0*/  BSYNC B1 ;  /* 0x0000000000017941 */ /* 0x000fea0003800000 */
.L_x_337:
[----:B0-----:R-:W-:Y:S01]  /*7a00*/  @!P4 IMAD R9, R78, R217, R226 ;  /* 0x000000d94e09c224 */ /* 0x001fe200078e02e2 */
[----:B------:R-:W-:Y:S04]  /*7a10*/  BSSY B1, `(.L_x_339) ;  /* 0x0000006000017945 */ /* 0x000fe80003800000 */
[----:B------:R0:W-:Y:S01]  /*7a20*/  @!P4 STG.E.U8 desc[UR36][R10.64+0x68], R9 ;  /* 0x000068090a00c986 */ /* 0x0001e2000c101124 */
[----:B------:R-:W-:Y:S05]  /*7a30*/  @P3 BRA `(.L_x_340) ;  /* 0x00000000000c3947 */ /* 0x000fea0003800000 */
[----:B------:R-:W0:Y:S02]  /*7a40*/  LDG.E.U8 R218, desc[UR36][R14.64+0x69] ;  /* 0x000069240eda7981 */ /* 0x000e24000c1e1100 */
[----:B0-----:R-:W-:-:S05]  /*7a50*/  PRMT R9, R218, 0x8880, RZ ;  /* 0x00008880da097816 */ /* 0x001fca00000000ff */
[----:B------:R-:W-:-:S07]  /*7a60*/  IMAD R226, R9, R216, RZ ;  /* 0x000000d809e27224 */ /* 0x000fce00078e02ff */
.L_x_340:
[----:B------:R-:W-:Y:S05]  /*7a70*/  BSYNC B1 ;  /* 0x0000000000017941 */ /* 0x000fea0003800000 */
.L_x_339:
[----:B------:R-:W-:Y:S01]  /*7a80*/  @!P3 IMAD R79, R79, R217, R226 ;  /* 0x000000d94f4fb224 */ /* 0x000fe200078e02e2 */
[----:B------:R-:W-:Y:S04]  /*7a90*/  BSSY B1, `(.L_x_341) ;  /* 0x0000006000017945 */ /* 0x000fe80003800000 */
[----:B------:R0:W-:Y:S01]  /*7aa0*/  @!P3 STG.E.U8 desc[UR36][R10.64+0x69], R79 ;  /* 0x0000694f0a00b986 */ /* 0x0001e2000c101124 */
[----:B------:R-:W-:Y:S05]  /*7ab0*/  @P5 BRA `(.L_x_342) ;  /* 0x00000000000c5947 */ /* 0x000fea0003800000 */
[----:B------:R-:W0:Y:S02]  /*7ac0*/  LDG.E.U8 R218, desc[UR36][R4.64+0x70] ;  /* 0x0000702404da7981 */ /* 0x000e24000c1e1100 */
[----:B0-----:R-:W-:-:S05]  /*7ad0*/  PRMT R9, R218, 0x8880, RZ ;  /* 0x00008880da097816 */ /* 0x001fca00000000ff */
[----:B------:R-:W-:-:S07]  /*7ae0*/  IMAD R226, R9, R216, RZ ;  /* 0x000000d809e27224 */ /* 0x000fce00078e02ff */
.L_x_342:
[----:B------:R-:W-:Y:S05]  /*7af0*/  BSYNC B1 ;  /* 0x0000000000017941 */ /* 0x000fea0003800000 */
.L_x_341:
[----:B0-----:R-:W-:Y:S01]  /*7b00*/  @!P5 IMAD R9, R80, R217, R226 ;  /* 0x000000d95009d224 */ /* 0x001fe200078e02e2 */
[----:B------:R-:W-:Y:S04]  /*7b10*/  BSSY B1, `(.L_x_343) ;  /* 0x0000006000017945 */ /* 0x000fe80003800000 */
[----:B------:R0:W-:Y:S01]  /*7b20*/  @!P5 STG.E.U8 desc[UR36][R6.64+0x70], R9 ;  /* 0x000070090600d986 */ /* 0x0001e2000c101124 */
[----:B------:R-:W-:Y:S05]  /*7b30*/  @P1 BRA `(.L_x_344) ;  /* 0x00000000000c1947 */ /* 0x000fea0003800000 */
[----:B------:R-:W0:Y:S02]  /*7b40*/  LDG.E.U8 R218, desc[UR36][R4.64+0x71] ;  /* 0x0000712404da7981 */ /* 0x000e24000c1e1100 */
[----:B0-----:R-:W-:-:S05]  /*7b50*/  PRMT R9, R218, 0x8880, RZ ;  /* 0x00008880da097816 */ /* 0x001fca00000000ff */
[----:B------:R-:W-:-:S07]  /*7b60*/  IMAD R226, R9, R216, RZ ;  /* 0x000000d809e27224 */ /* 0x000fce00078e02ff */
.L_x_344:
[----:B------:R-:W-:Y:S05]  /*7b70*/  BSYNC B1 ;  /* 0x0000000000017941 */ /* 0x000fea0003800000 */
.L_x_343:
        /* <DEDUP_REMOVED lines=11> */
.L_x_346:
[----:B------:R-:W-:Y:S05]  /*7c30*/  BSYNC B1 ;  /* 0x0000000000017941 */ /* 0x000fea0003800000 */
.L_x_345:
[----:B0-----:R-:W-:Y:S01]  /*7c40*/  @!P4 IMAD R9, R82, R217, R226 ;  /* 0x000000d95209c224 */ /* 0x001fe200078e02e2 */
[----:B------:R-:W-:Y:S04]  /*7c50*/  BSSY B1, `(.L_x_347) ;  /* 0x0000006000017945 */ /* 0x000fe80003800000 */
[----:B------:R0:W-:Y:S01]  /*7c60*/  @!P4 STG.E.U8 desc[UR36][R10.64+0x70], R9 ;  /* 0x000070090a00c986 */ /* 0x0001e2000c101124 */
[----:B------:R-:W-:Y:S05]  /*7c70*/  @P3 BRA `(.L_x_348) ;  /* 0x00000000000c3947 */ /* 0x000fea0003800000 */
[----:B------:R-:W0:Y:S02]  /*7c80*/  LDG.E.U8 R218, desc[UR36][R14.64+0x71] ;  /* 0x000071240eda7981 */ /* 0x000e24000c1e1100 */
[----:B0-----:R-:W-:-:S05]  /*7c90*/  PRMT R9, R218, 0x8880, RZ ;  /* 0x00008880da097816 */ /* 0x001fca00000000ff */
[----:B------:R-:W-:-:S07]  /*7ca0*/  IMAD R226, R9, R216, RZ ;  /* 0x000000d809e27224 */ /* 0x000fce00078e02ff */
.L_x_348:
[----:B------:R-:W-:Y:S05]  /*7cb0*/  BSYNC B1 ;  /* 0x0000000000017941 */ /* 0x000fea0003800000 */
.L_x_347:
[----:B------:R-:W-:Y:S01]  /*7cc0*/  @!P3 IMAD R83, R83, R217, R226 ;  /* 0x000000d95353b224 */ /* 0x000fe200078e02e2 */
[----:B------:R-:W-:Y:S04]  /*7cd0*/  BSSY B1, `(.L_x_349) ;  /* 0x0000006000017945 */ /* 0x000fe80003800000 */
[----:B------:R0:W-:Y:S01]  /*7ce0*/  @!P3 STG.E.U8 desc[UR36][R10.64+0x71], R83 ;  /* 0x000071530a00b986 */ /* 0x0001e2000c101124 */
[----:B------:R-:W-:Y:S05]  /*7cf0*/  @P5 BRA `(.L_x_350) ;  /* 0x00000000000c5947 */ /* 0x000fea0003800000 */
[----:B------:R-:W0:Y:S02]  /*7d00*/  LDG.E.U8 R218, desc[UR36][R4.64+0x78] ;  /* 0x0000782404da7981 */ /* 0x000e24000c1e1100 */
[----:B0-----:R-:W-:-:S05]  /*7d10*/  PRMT R9, R218, 0x8880, RZ ;  /* 0x00008880da097816 */ /* 0x001fca00000000ff */
[----:B------:R-:W-:-:S07]  /*7d20*/  IMAD R226, R9, R216, RZ ;  /* 0x000000d809e27224 */ /* 0x000fce00078e02ff */
.L_x_350:
[----:B------:R-:W-:Y:S05]  /*7d30*/  BSYNC B1 ;  /* 0x0000000000017941 */ /* 0x000fea0003800000 */
.L_x_349:
[----:B0-----:R-:W-:Y:S01]  /*7d40*/  @!P5 IMAD R9, R84, R217, R226 ;  /* 0x000000d95409d224 */ /* 0x001fe200078e02e2 */
[----:B------:R-:W-:Y:S04]  /*7d50*/  BSSY B1, `(.L_x_351) ;  /* 0x0000006000017945 */ /* 0x000fe80003800000 */
[----:B------:R0:W-:Y:S01]  /*7d60*/  @!P5 STG.E.U8 desc[UR36][R6.64+0x78], R9 ;  /* 0x000078090600d986 */ /* 0x0001e2000c101124 */
[----:B------:R-:W-:Y:S05]  /*7d70*/  @P1 BRA `(.L_x_352) ;  /* 0x00000000000c1947 */ /* 0x000fea0003800000 */
[----:B------:R-:W0:Y:S02]  /*7d80*/  LDG.E.U8 R218, desc[UR36][R4.64+0x79] ;  /* 0x0000792404da7981 */ /* 0x000e24000c1e1100 */
[----:B0-----:R-:W-:-:S05]  /*7d90*/  PRMT R9, R218, 0x8880, RZ ;  /* 0x00008880da097816 */ /* 0x001fca00000000ff */
[----:B------:R-:W-:-:S07]  /*7da0*/  IMAD R226, R9, R216, RZ ;  /* 0x000000d809e27224 */ /* 0x000fce00078e02ff */
.L_x_352:
[----:B------:R-:W-:Y:S05]  /*7db0*/  BSYNC B1 ;  /* 0x0000000000017941 */ /* 0x000fea0003800000 */
.L_x_351:
        /* <DEDUP_REMOVED lines=11> */
.L_x_354:
[----:B------:R-:W-:Y:S05]  /*7e70*/  BSYNC B1 ;  /* 0x0000000000017941 */ /* 0x000fea0003800000 */
.L_x_353:
[----:B0-----:R-:W-:Y:S01]  /*7e80*/  @!P4 IMAD R9, R86, R217, R226 ;  /* 0x000000d95609c224 */ /* 0x001fe200078e02e2 */
[----:B------:R-:W-:Y:S04]  /*7e90*/  BSSY B1, `(.L_x_355) ;  /* 0x0000006000017945 */ /* 0x000fe80003800000 */
[----:B------:R0:W-:Y:S01]  /*7ea0*/  @!P4 STG.E.U8 desc[UR36][R10.64+0x78], R9 ;  /* 0x000078090a00c986 */ /* 0x0001e2000c101124 */
[----:B------:R-:W-:Y:S05]  /*7eb0*/  @P3 BRA `(.L_x_356) ;  /* 0x00000000000c3947 */ /* 0x000fea0003800000 */
[----:B------:R-:W0:Y:S02]  /*7ec0*/  LDG.E.U8 R218, desc[UR36][R14.64+0x79] ;  /* 0x000079240eda7981 */ /* 0x000e24000c1e1100 */
[----:B0-----:R-:W-:-:S05]  /*7ed0*/  PRMT R9, R218, 0x8880, RZ ;  /* 0x00008880da097816 */ /* 0x001fca00000000ff */
[----:B------:R-:W-:-:S07]  /*7ee0*/  IMAD R226, R9, R216, RZ ;  /* 0x000000d809e27224 */ /* 0x000fce00078e02ff */
.L_x_356:
[----:B------:R-:W-:Y:S05]  /*7ef0*/  BSYNC B1 ;  /* 0x0000000000017941 */ /* 0x000fea0003800000 */
.L_x_355:
[----:B------:R-:W-:Y:S01]  /*7f00*/  @!P3 IMAD R87, R87, R217, R226 ;  /* 0x000000d95757b224 */ /* 0x000fe200078e02e2 */
[----:B------:R-:W-:Y:S04]  /*7f10*/  BSSY B1, `(.L_x_357) ;  /* 0x0000006000017945 */ /* 0x000fe80003800000 */
[----:B------:R0:W-:Y:S01]  /*7f20*/  @!P3 STG.E.U8 desc[UR36][R10.64+0x79], R87 ;  /* 0x000079570a00b986 */ /* 0x0001e2000c101124 */
[----:B------:R-:W-:Y:S05]  /*7f30*/  @P5 BRA `(.L_x_358) ;  /* 0x00000000000c5947 */ /* 0x000fea0003800000 */
[----:B------:R-:W0:Y:S02]  /*7f40*/  LDG.E.U8 R218, desc[UR36][R4.64+0x80] ;  /* 0x0000802404da7981 */ /* 0x000e24000c1e1100 */
[----:B0-----:R-:W-:-:S05]  /*7f50*/  PRMT R9, R218, 0x8880, RZ ;  /* 0x00008880da097816 */ /* 0x001fca00000000ff */
[----:B------:R-:W-:-:S07]  /*7f60*/  IMAD R226, R9, R216, RZ ;  /* 0x000000d809e27224 */ /* 0x000fce00078e02ff */
.L_x_358:
[----:B------:R-:W-:Y:S05]  /*7f70*/  BSYNC B1 ;  /* 0x0000000000017941 */ /* 0x000fea0003800000 */
.L_x_357:
[----:B0-----:R-:W-:Y:S01]  /*7f80*/  @!P5 IMAD R9, R88, R217, R226 ;  /* 0x000000d95809d224 */ /* 0x001fe200078e02e2 */
[----:B------:R-:W-:Y:S04]  /*7f90*/  BSSY B1, `(.L_x_359) ;  /* 0x0000006000017945 */ /* 0x000fe80003800000 */
[----:B------:R0:W-:Y:S01]  /*7fa0*/  @!P5 STG.E.U8 desc[UR36][R6.64+0x80], R9 ;  /* 0x000080090600d986 */ /* 0x0001e2000c101124 */
[----:B------:R-:W-:Y:S05]  /*7fb0*/  @P1 BRA `(.L_x_360) ;  /* 0x00000000000c1947 */ /* 0x000fea0003800000 */
[----:B------:R-:W0:Y:S02]  /*7fc0*/  LDG.E.U8 R218, desc[UR36][R4.64+0x81] ;  /* 0x0000812404da7981 */ /* 0x000e24000c1e1100 */
[----:B0-----:R-:W-:-:S05]  /*7fd0*/  PRMT R9, R218, 0x8880, RZ ;  /* 0x00008880da097816 */ /* 0x001fca00000000ff */
[----:B------:R-:W-:-:S07]  /*7fe0*/  IMAD R226, R9, R216, RZ ;  /* 0x000000d809e27224 */ /* 0x000fce00078e02ff */
.L_x_360:
[----:B------:R-:W-:Y:S05]  /*7ff0*/  BSYNC B1 ;  /* 0x0000000000017941 */ /* 0x000fea0003800000 */
.L_x_359:
        /* <DEDUP_REMOVED lines=11> */
.L_x_362:
[----:B------:R-:W-:Y:S05]  /*80b0*/  BSYNC B1 ;  /* 0x0000000000017941 */ /* 0x000fea0003800000 */
.L_x_361:
[----:B0-----:R-:W-:Y:S01]  /*80c0*/  @!P4 IMAD R9, R90, R217, R226 ;  /* 0x000000d95a09c224 */ /* 0x001fe200078e02e2 */
[----:B------:R-:W-:Y:S04]  /*80d0*/  BSSY B1, `(.L_x_363) ;  /* 0x0000006000017945 */ /* 0x000fe80003800000 */
[----:B------:R0:W-:Y:S01]  /*80e0*/  @!P4 STG.E.U8 desc[UR36][R10.64+0x80], R9 ;  /* 0x000080090a00c986 */ /* 0x0001e2000c101124 */
[----:B------:R-:W-:Y:S05]  /*80f0*/  @P3 BRA `(.L_x_364) ;  /* 0x00000000000c3947 */ /* 0x000fea0003800000 */
[----:B------:R-:W0:Y:S02]  /*8100*/  LDG.E.U8 R218, desc[UR36][R14.64+0x81] ;  /* 0x000081240eda7981 */ /* 0x000e24000c1e1100 */
[----:B0-----:R-:W-:-:S05]  /*8110*/  PRMT R9, R218, 0x8880, RZ ;  /* 0x00008880da097816 */ /* 0x001fca00000000ff */
[----:B------:R-:W-:-:S07]  /*8120*/  IMAD R226, R9, R216, RZ ;  /* 0x000000d809e27224 */ /* 0x000fce00078e02ff */
.L_x_364:
[----:B------:R-:W-:Y:S05]  /*8130*/  BSYNC B1 ;  /* 0x0000000000017941 */ /* 0x000fea0003800000 */
.L_x_363:
[----:B------:R-:W-:Y:S01]  /*8140*/  @!P3 IMAD R91, R91, R217, R226 ;  /* 0x000000d95b5bb224 */ /* 0x000fe200078e02e2 */
[----:B------:R-:W-:Y:S04]  /*8150*/  BSSY B1, `(.L_x_365) ;  /* 0x0000006000017945 */ /* 0x000fe80003800000 */
[----:B------:R0:W-:Y:S01]  /*8160*/  @!P3 STG.E.U8 desc[UR36][R10.64+0x81], R91 ;  /* 0x0000815b0a00b986 */ /* 0x0001e2000c101124 */
[----:B------:R-:W-:Y:S05]  /*8170*/  @P5 BRA `(.L_x_366) ;  /* 0x00000000000c5947 */ /* 0x000fea0003800000 */
[----:B------:R-:W0:Y:S02]  /*8180*/  LDG.E.U8 R218, desc[UR36][R4.64+0x88] ;  /* 0x0000882404da7981 */ /* 0x000e24000c1e1100 */
[----:B0-----:R-:W-:-:S05]  /*8190*/  PRMT R9, R218, 0x8880, RZ ;  /* 0x00008880da097816 */ /* 0x001fca00000000ff */
[----:B------:R-:W-:-:S07]  /*81a0*/  IMAD R226, R9, R216, RZ ;  /* 0x000000d809e27224 */ /* 0x000fce00078e02ff */
.L_x_366:
[----:B------:R-:W-:Y:S05]  /*81b0*/  BSYNC B1 ;  /* 0x0000000000017941 */ /* 0x000fea0003800000 */
.L_x_365:
[----:B0-----:R-:W-:Y:S01]  /*81c0*/  @!P5 IMAD R9, R92, R217, R226 ;  /* 0x000000d95c09d224 */ /* 0x001fe200078e02e2 */
[----:B------:R-:W-:Y:S04]  /*81d0*/  BSSY B1, `(.L_x_367) ;  /* 0x0000006000017945 */ /* 0x000fe80003800000 */
[----:B------:R0:W-:Y:S01]  /*81e0*/  @!P5 STG.E.U8 desc[UR36][R6.64+0x88], R9 ;  /* 0x000088090600d986 */ /* 0x0001e2000c101124 */
[----:B------:R-:W-:Y:S05]  /*81f0*/  @P1 BRA `(.L_x_368) ;  /* 0x00000000000c1947 */ /* 0x000fea0003800000 */
[----:B------:R-:W0:Y:S02]  /*8200*/  LDG.E.U8 R218, desc[UR36][R4.64+0x89] ;  /* 0x0000892404da7981 */ /* 0x000e24000c1e1100 */
[----:B0-----:R-:W-:-:S05]  /*8210*/  PRMT R9, R218, 0x8880, RZ ;  /* 0x00008880da097816 */ /* 0x001fca00000000ff */
[----:B------:R-:W-:-:S07]  /*8220*/  IMAD R226, R9, R216, RZ ;  /* 0x000000d809e27224 */ /* 0x000fce00078e02ff */
.L_x_368:
[----:B------:R-:W-:Y:S05]  /*8230*/  BSYNC B1 ;  /* 0x0000000000017941 */ /* 0x000fea0003800000 */
.L_x_367:
        /* <DEDUP_REMOVED lines=11> */
.L_x_370:
[----:B------:R-:W-:Y:S05]  /*82f0*/  BSYNC B1 ;  /* 0x0000000000017941 */ /* 0x000fea0003800000 */
.L_x_369:
[----:B0-----:R-:W-:Y:S01]  /*8300*/  @!P4 IMAD R9, R94, R217, R226 ;  /* 0x000000d95e09c224 */ /* 0x001fe200078e02e2 */
[----:B------:R-:W-:Y:S04]  /*8310*/  BSSY B1, `(.L_x_371) ;  /* 0x0000006000017945 */ /* 0x000fe80003800000 */
[----:B------:R0:W-:Y:S01]  /*8320*/  @!P4 STG.E.U8 desc[UR36][R10.64+0x88], R9 ;  /* 0x000088090a00c986 */ /* 0x0001e2000c101124 */
[----:B------:R-:W-:Y:S05]  /*8330*/  @P3 BRA `(.L_x_372) ;  /* 0x00000000000c3947 */ /* 0x000fea0003800000 */
[----:B------:R-:W0:Y:S02]  /*8340*/  LDG.E.U8 R218, desc[UR36][R14.64+0x89] ;  /* 0x000089240eda7981 */ /* 0x000e24000c1e1100 */
[----:B0-----:R-:W-:-:S05]  /*8350*/  PRMT R9, R218, 0x8880, RZ ;  /* 0x00008880da097816 */ /* 0x001fca00000000ff */
[----:B------:R-:W-:-:S07]  /*8360*/  IMAD R226, R9, R216, RZ ;  /* 0x000000d809e27224 */ /* 0x000fce00078e02ff */
.L_x_372:
[----:B------:R-:W-:Y:S05]  /*8370*/  BSYNC B1 ;  /* 0x0000000000017941 */ /* 0x000fea0003800000 */
.L_x_371:
[----:B------:R-:W-:Y:S01]  /*8380*/  @!P3 IMAD R95, R95, R217, R226 ;  /* 0x000000d95f5fb224 */ /* 0x000fe200078e02e2 */
[----:B------:R-:W-:Y:S04]  /*8390*/  BSSY B1, `(.L_x_373) ;  /* 0x0000006000017945 */ /* 0x000fe80003800000 */
[----:B------:R0:W-:Y:S01]  /*83a0*/  @!P3 STG.E.U8 desc[UR36][R10.64+0x89], R95 ;  /* 0x0000895f0a00b986 */ /* 0x0001e2000c101124 */
[----:B------:R-:W-:Y:S05]  /*83b0*/  @P5 BRA `(.L_x_374) ;  /* 0x00000000000c5947 */ /* 0x000fea0003800000 */
[----:B------:R-:W0:Y:S02]  /*83c0*/  LDG.E.U8 R218, desc[UR36][R4.64+0x90] ;  /* 0x0000902404da7981 */ /* 0x000e24000c1e1100 */
[----:B0-----:R-:W-:-:S05]  /*83d0*/  PRMT R9, R218, 0x8880, RZ ;  /* 0x00008880da097816 */ /* 0x001fca00000000ff */
[----:B------:R-:W-:-:S07]  /*83e0*/  IMAD R226, R9, R216, RZ ;  /* 0x000000d809e27224 */ /* 0x000fce00078e02ff */
.L_x_374:
[----:B------:R-:W-:Y:S05]  /*83f0*/  BSYNC B1 ;  /* 0x0000000000017941 */ /* 0x000fea0003800000 */
.L_x_373:
[----:B0-----:R-:W-:Y:S01]  /*8400*/  @!P5 IMAD R9, R96, R217, R226 ;  /* 0x000000d96009d224 */ /* 0x001fe200078e02e2 */
[----:B------:R-:W-:Y:S04]  /*8410*/  BSSY B1, `(.L_x_375) ;  /* 0x0000006000017945 */ /* 0x000fe80003800000 */
[----:B------:R0:W-:Y:S01]  /*8420*/  @!P5 STG.E.U8 desc[UR36][R6.64+0x90], R9 ;  /* 0x000090090600d986 */ /* 0x0001e2000c101124 */
[----:B------:R-:W-:Y:S05]  /*8430*/  @P1 BRA `(.L_x_376) ;  /* 0x00000000000c1947 */ /* 0x000fea0003800000 */
[----:B------:R-:W0:Y:S02]  /*8440*/  LDG.E.U8 R218, desc[UR36][R4.64+0x91] ;  /* 0x0000912404da7981 */ /* 0x000e24000c1e1100 */
[----:B0-----:R-:W-:-:S05]  /*8450*/  PRMT R9, R218, 0x8880, RZ ;  /* 0x00008880da097816 */ /* 0x001fca00000000ff */
[----:B------:R-:W-:-:S07]  /*8460*/  IMAD R226, R9, R216, RZ ;  /* 0x000000d809e27224 */ /* 0x000fce00078e02ff */
.L_x_376:
[----:B------:R-:W-:Y:S05]  /*8470*/  BSYNC B1 ;  /* 0x0000000000017941 */ /* 0x000fea0003800000 */
.L_x_375:
        /* <DEDUP_REMOVED lines=11> */
.L_x_378:
[----:B------:R-:W-:Y:S05]  /*8530*/  BSYNC B1 ;  /* 0x0000000000017941 */ /* 0x000fea0003800000 */
.L_x_377:
[----:B0-----:R-:W-:Y:S01]  /*8540*/  @!P4 IMAD R9, R98, R217, R226 ;  /* 0x000000d96209c224 */ /* 0x001fe200078e02e2 */
[----:B------:R-:W-:Y:S04]  /*8550*/  BSSY B1, `(.L_x_379) ;  /* 0x0000006000017945 */ /* 0x000fe80003800000 */
[----:B------:R0:W-:Y:S01]  /*8560*/  @!P4 STG.E.U8 desc[UR36][R10.64+0x90], R9 ;  /* 0x000090090a00c986 */ /* 0x0001e2000c101124 */
[----:B------:R-:W-:Y:S05]  /*8570*/  @P3 BRA `(.L_x_380) ;  /* 0x00000000000c3947 */ /* 0x000fea0003800000 */
[----:B------:R-:W0:Y:S02]  /*8580*/  LDG.E.U8 R218, desc[UR36][R14.64+0x91] ;  /* 0x000091240eda7981 */ /* 0x000e24000c1e1100 */
[----:B0-----:R-:W-:-:S05]  /*8590*/  PRMT R9, R218, 0x8880, RZ ;  /* 0x00008880da097816 */ /* 0x001fca00000000ff */
[----:B------:R-:W-:-:S07]  /*85a0*/  IMAD R226, R9, R216, RZ ;  /* 0x000000d809e27224 */ /* 0x000fce00078e02ff */
.L_x_380:
[----:B------:R-:W-:Y:S05]  /*85b0*/  BSYNC B1 ;  /* 0x0000000000017941 */ /* 0x000fea0003800000 */
.L_x_379:
[----:B------:R-:W-:Y:S01]  /*85c0*/  @!P3 IMAD R99, R99, R217, R226 ;  /* 0x000000d96363b224 */ /* 0x000fe200078e02e2 */
[----:B------:R-:W-:Y:S04]  /*85d0*/  BSSY B1, `(.L_x_381) ;  /* 0x0000006000017945 */ /* 0x000fe80003800000 */
[----:B------:R0:W-:Y:S01]  /*85e0*/  @!P3 STG.E.U8 desc[UR36][R10.64+0x91], R99 ;  /* 0x000091630a00b986 */ /* 0x0001e2000c101124 */
[----:B------:R-:W-:Y:S05]  /*85f0*/  @P5 BRA `(.L_x_382) ;  /* 0x00000000000c5947 */ /* 0x000fea0003800000 */
[----:B------:R-:W0:Y:S02]  /*8600*/  LDG.E.U8 R218, desc[UR36][R4.64+0x98] ;  /* 0x0000982404da7981 */ /* 0x000e24000c1e1100 */
[----:B0-----:R-:W-:-:S05]  /*8610*/  PRMT R9, R218, 0x8880, RZ ;  /* 0x00008880da097816 */ /* 0x001fca00000000ff */
[----:B------:R-:W-:-:S07]  /*8620*/  IMAD R226, R9, R216, RZ ;  /* 0x000000d809e27224 */ /* 0x000fce00078e02ff */
.L_x_382:
[----:B------:R-:W-:Y:S05]  /*8630*/  BSYNC B1 ;  /* 0x0000000000017941 */ /* 0x000fea0003800000 */
.L_x_381:
[----:B0-----:R-:W-:Y:S01]  /*8640*/  @!P5 IMAD R9, R100, R217, R226 ;  /* 0x000000d96409d224 */ /* 0x001fe200078e02e2 */
[----:B------:R-:W-:Y:S04]  /*8650*/  BSSY B1, `(.L_x_383) ;  /* 0x0000006000017945 */ /* 0x000fe80003800000 */
[----:B------:R0:W-:Y:S01]  /*8660*/  @!P5 STG.E.U8 desc[UR36][R6.64+0x98], R9 ;  /* 0x000098090600d986 */ /* 0x0001e2000c101124 */
[----:B------:R-:W-:Y:S05]  /*8670*/  @P1 BRA `(.L_x_384) ;  /* 0x00000000000c1947 */ /* 0x000fea0003800000 */
[----:B------:R-:W0:Y:S02]  /*8680*/  LDG.E.U8 R218, desc[UR36][R4.64+0x99] ;  /* 0x0000992404da7981 */ /* 0x000e24000c1e1100 */
[----:B0-----:R-:W-:-:S05]  /*8690*/  PRMT R9, R218, 0x8880, RZ ;  /* 0x00008880da097816 */ /* 0x001fca00000000ff */
[----:B------:R-:W-:-:S07]  /*86a0*/  IMAD R226, R9, R216, RZ ;  /* 0x000000d809e27224 */ /* 0x000fce00078e02ff */
.L_x_384:
[----:B------:R-:W-:Y:S05]  /*86b0*/  BSYNC B1 ;  /* 0x0000000000017941 */ /* 0x000fea0003800000 */
.L_x_383:
        /* <DEDUP_REMOVED lines=11> */
.L_x_386:
[----:B------:R-:W-:Y:S05]  /*8770*/  BSYNC B1 ;  /* 0x0000000000017941 */ /* 0x000fea0003800000 */
.L_x_385:
[----:B0-----:R-:W-:Y:S01]  /*8780*/  @!P4 IMAD R9, R102, R217, R226 ;  /* 0x000000d96609c224 */ /* 0x001fe200078e02e2 */
[----:B------:R-:W-:Y:S04]  /*8790*/  BSSY B1, `(.L_x_387) ;  /* 0x0000006000017945 */ /* 0x000fe80003800000 */
[----:B------:R0:W-:Y:S01]  /*87a0*/  @!P4 STG.E.U8 desc[UR36][R10.64+0x98], R9 ;  /* 0x000098090a00c986 */ /* 0x0001e2000c101124 */
[----:B------:R-:W-:Y:S05]  /*87b0*/  @P3 BRA `(.L_x_388) ;  /* 0x00000000000c3947 */ /* 0x000fea0003800000 */
[----:B------:R-:W0:Y:S02]  /*87c0*/  LDG.E.U8 R218, desc[UR36][R14.64+0x99] ;  /* 0x000099240eda7981 */ /* 0x000e24000c1e1100 */
[----:B0-----:R-:W-:-:S05]  /*87d0*/  PRMT R9, R218, 0x8880, RZ ;  /* 0x00008880da097816 */ /* 0x001fca00000000ff */
[----:B------:R-:W-:-:S07]  /*87e0*/  IMAD R226, R9, R216, RZ ;  /* 0x000000d809e27224 */ /* 0x000fce00078e02ff */
.L_x_388:
[----:B------:R-:W-:Y:S05]  /*87f0*/  BSYNC B1 ;  /* 0x0000000000017941 */ /* 0x000fea0003800000 */
.L_x_387:
[----:B------:R-:W-:Y:S01]  /*8800*/  @!P3 IMAD R103, R103, R217, R226 ;  /* 0x000000d96767b224 */ /* 0x000fe200078e02e2 */
[----:B------:R-:W-:Y:S04]  /*8810*/  BSSY B1, `(.L_x_389) ;  /* 0x0000006000017945 */ /* 0x000fe80003800000 */
[----:B------:R0:W-:Y:S01]  /*8820*/  @!P3 STG.E.U8 desc[UR36][R10.64+0x99], R103 ;  /* 0x000099670a00b986 */ /* 0x0001e2000c101124 */
[----:B------:R-:W-:Y:S05]  /*8830*/  @P5 BRA `(.L_x_390) ;  /* 0x00000000000c5947 */ /* 0x000fea0003800000 */
[----:B------:R-:W0:Y:S02]  /*8840*/  LDG.E.U8 R218, desc[UR36][R4.64+0xa0] ;  /* 0x0000a02404da7981 */ /* 0x000e24000c1e1100 */
[----:B0-----:R-:W-:-:S05]  /*8850*/  PRMT R9, R218, 0x8880, RZ ;  /* 0x00008880da097816 */ /* 0x001fca00000000ff */
[----:B------:R-:W-:-:S07]  /*8860*/  IMAD R226, R9, R216, RZ ;  /* 0x000000d809e27224 */ /* 0x000fce00078e02ff */
.L_x_390:
[----:B------:R-:W-:Y:S05]  /*8870*/  BSYNC B1 ;  /* 0x0000000000017941 */ /* 0x000fea0003800000 */
.L_x_389:
[----:B0-----:R-:W-:Y:S01]  /*8880*/  @!P5 IMAD R9, R104, R217, R226 ;  /* 0x000000d96809d224 */ /* 0x001fe200078e02e2 */
[----:B------:R-:W-:Y:S04]  /*8890*/  BSSY B1, `(.L_x_391) ;  /* 0x0000006000017945 */ /* 0x000fe80003800000 */
[----:B------:R0:W-:Y:S01]  /*88a0*/  @!P5 STG.E.U8 desc[UR36][R6.64+0xa0], R9 ;  /* 0x0000a0090600d986 */ /* 0x0001e2000c101124 */
[----:B------:R-:W-:Y:S05]  /*88b0*/  @P1 BRA `(.L_x_392) ;  /* 0x00000000000c1947 */ /* 0x000fea0003800000 */
[----:B------:R-:W0:Y:S02]  /*88c0*/  LDG.E.U8 R218, desc[UR36][R4.64+0xa1] ;  /* 0x0000a12404da7981 */ /* 0x000e24000c1e1100 */
[----:B0-----:R-:W-:-:S05]  /*88d0*/  PRMT R9, R218, 0x8880, RZ ;  /* 0x00008880da097816 */ /* 0x001fca00000000ff */
[----:B------:R-:W-:-:S07]  /*88e0*/  IMAD R226, R9, R216, RZ ;  /* 0x000000d809e27224 */ /* 0x000fce00078e02ff */
.L_x_392:
[----:B------:R-:W-:Y:S05]  /*88f0*/  BSYNC B1 ;  /* 0x0000000000017941 */ /* 0x000fea0003800000 */
.L_x_391:
        /* <DEDUP_REMOVED lines=11> */
.L_x_394:
[----:B------:R-:W-:Y:S05]  /*89b0*/  BSYNC B1 ;  /* 0x0000000000017941 */ /* 0x000fea0003800000 */
.L_x_393:
[----:B0-----:R-:W-:Y:S01]  /*89c0*/  @!P4 IMAD R9, R106, R217, R226 ;  /* 0x000000d96a09c224 */ /* 0x001fe200078e02e2 */
[----:B------:R-:W-:Y:S04]  /*89d0*/  BSSY B1, `(.L_x_395) ;  /* 0x0000006000017945 */ /* 0x000fe80003800000 */
[----:B------:R0:W-:Y:S01]  /*89e0*/  @!P4 STG.E.U8 desc[UR36][R10.64+0xa0], R9 ;  /* 0x0000a0090a00c986 */ /* 0x0001e2000c101124 */
[----:B------:R-:W-:Y:S05]  /*89f0*/  @P3 BRA `(.L_x_396) ;  /* 0x00000000000c3947 */ /* 0x000fea0003800000 */
[----:B------:R-:W0:Y:S02]  /*8a00*/  LDG.E.U8 R218, desc[UR36][R14.64+0xa1] ;  /* 0x0000a1240eda7981 */ /* 0x000e24000c1e1100 */
[----:B0-----:R-:W-:-:S05]  /*8a10*/  PRMT R9, R218, 0x8880, RZ ;  /* 0x00008880da097816 */ /* 0x001fca00000000ff */
[----:B------:R-:W-:-:S07]  /*8a20*/  IMAD R226, R9, R216, RZ ;  /* 0x000000d809e27224 */ /* 0x000fce00078e02ff */
.L_x_396:
[----:B------:R-:W-:Y:S05]  /*8a30*/  BSYNC B1 ;  /* 0x0000000000017941 */ /* 0x000fea0003800000 */
.L_x_395:
[----:B------:R-:W-:Y:S01]  /*8a40*/  @!P3 IMAD R107, R107, R217, R226 ;  /* 0x000000d96b6bb224 */ /* 0x000fe200078e02e2 */
[----:B------:R-:W-:Y:S04]  /*8a50*/  BSSY B1, `(.L_x_397) ;  /* 0x0000006000017945 */ /* 0x000fe80003800000 */
[----:B------:R0:W-:Y:S01]  /*8a60*/  @!P3 STG.E.U8 desc[UR36][R10.64+0xa1], R107 ;  /* 0x0000a16b0a00b986 */ /* 0x0001e2000c101124 */
[----:B------:R-:W-:Y:S05]  /*8a70*/  @P5 BRA `(.L_x_398) ;  /* 0x00000000000c5947 */ /* 0x000fea0003800000 */
[----:B------:R-:W0:Y:S02]  /*8a80*/  LDG.E.U8 R218, desc[UR36][R4.64+0xa8] ;  /* 0x0000a82404da7981 */ /* 0x000e24000c1e1100 */
[----:B0-----:R-:W-:-:S05]  /*8a90*/  PRMT R9, R218, 0x8880, RZ ;  /* 0x00008880da097816 */ /* 0x001fca00000000ff */
[----:B------:R-:W-:-:S07]  /*8aa0*/  IMAD R226, R9, R216, RZ ;  /* 0x000000d809e27224 */ /* 0x000fce00078e02ff */
.L_x_398:
[----:B------:R-:W-:Y:S05]  /*8ab0*/  BSYNC B1 ;  /* 0x0000000000017941 */ /* 0x000fea0003800000 */
.L_x_397:
[----:B0-----:R-:W-:Y:S01]  /*8ac0*/  @!P5 IMAD R9, R108, R217, R226 ;  /* 0x000000d96c09d224 */ /* 0x001fe200078e02e2 */
[----:B------:R-:W-:Y:S04]  /*8ad0*/  BSSY B1, `(.L_x_399) ;  /* 0x0000006000017945 */ /* 0x000fe80003800000 */
[----:B------:R0:W-:Y:S01]  /*8ae0*/  @!P5 STG.E.U8 desc[UR36][R6.64+0xa8], R9 ;  /* 0x0000a8090600d986 */ /* 0x0001e2000c101124 */
[----:B------:R-:W-:Y:S05]  /*8af0*/  @P1 BRA `(.L_x_400) ;  /* 0x00000000000c1947 */ /* 0x000fea0003800000 */
[----:B------:R-:W0:Y:S02]  /*8b00*/  LDG.E.U8 R218, desc[UR36][R4.64+0xa9] ;  /* 0x0000a92404da7981 */ /* 0x000e24000c1e1100 */
[----:B0-----:R-:W-:-:S05]  /*8b10*/  PRMT R9, R218, 0x8880, RZ ;  /* 0x00008880da097816 */ /* 0x001fca00000000ff */
[----:B------:R-:W-:-:S07]  /*8b20*/  IMAD R226, R9, R216, RZ ;  /* 0x000000d809e27224 */ /* 0x000fce00078e02ff */
.L_x_400:
[----:B------:R-:W-:Y:S05]  /*8b30*/  BSYNC B1 ;  /* 0x0000000000017941 */ /* 0x000fea0003800000 */
.L_x_399:
        /* <DEDUP_REMOVED lines=11> */
.L_x_402:
[----:B------:R-:W-:Y:S05]  /*8bf0*/  BSYNC B1 ;  /* 0x0000000000017941 */ /* 0x000fea0003800000 */
.L_x_401:
[----:B0-----:R-:W-:Y:S01]  /*8c00*/  @!P4 IMAD R9, R110, R217, R226 ;  /* 0x000000d96e09c224 */ /* 0x001fe200078e02e2 */
[----:B------:R-:W-:Y:S04]  /*8c10*/  BSSY B1, `(.L_x_403) ;  /* 0x0000006000017945 */ /* 0x000fe80003800000 */
[----:B------:R0:W-:Y:S01]  /*8c20*/  @!P4 STG.E.U8 desc[UR36][R10.64+0xa8], R9 ;  /* 0x0000a8090a00c986 */ /* 0x0001e2000c101124 */
[----:B------:R-:W-:Y:S05]  /*8c30*/  @P3 BRA `(.L_x_404) ;  /* 0x00000000000c3947 */ /* 0x000fea0003800000 */
[----:B------:R-:W0:Y:S02]  /*8c40*/  LDG.E.U8 R218, desc[UR36][R14.64+0xa9] ;  /* 0x0000a9240eda7981 */ /* 0x000e24000c1e1100 */
[----:B0-----:R-:W-:-:S05]  /*8c50*/  PRMT R9, R218, 0x8880, RZ ;  /* 0x00008880da097816 */ /* 0x001fca00000000ff */
[----:B------:R-:W-:-:S07]  /*8c60*/  IMAD R226, R9, R216, RZ ;  /* 0x000000d809e27224 */ /* 0x000fce00078e02ff */
.L_x_404:
[----:B------:R-:W-:Y:S05]  /*8c70*/  BSYNC B1 ;  /* 0x0000000000017941 */ /* 0x000fea0003800000 */
.L_x_403:
[----:B------:R-:W-:Y:S01]  /*8c80*/  @!P3 IMAD R111, R111, R217, R226 ;  /* 0x000000d96f6fb224 */ /* 0x000fe200078e02e2 */
[----:B------:R-:W-:Y:S04]  /*8c90*/  BSSY B1, `(.L_x_405) ;  /* 0x0000006000017945 */ /* 0x000fe80003800000 */
[----:B------:R0:W-:Y:S01]  /*8ca0*/  @!P3 STG.E.U8 desc[UR36][R10.64+0xa9], R111 ;  /* 0x0000a96f0a00b986 */ /* 0x0001e2000c101124 */
[----:B------:R-:W-:Y:S05]  /*8cb0*/  @P5 BRA `(.L_x_406) ;  /* 0x00000000000c5947 */ /* 0x000fea0003800000 */
[----:B------:R-:W0:Y:S02]  /*8cc0*/  LDG.E.U8 R218, desc[UR36][R4.64+0xb0] ;  /* 0x0000b02404da7981 */ /* 0x000e24000c1e1100 */
[----:B0-----:R-:W-:-:S05]  /*8cd0*/  PRMT R9, R218, 0x8880, RZ ;  /* 0x00008880da097816 */ /* 0x001fca00000000ff */
[----:B------:R-:W-:-:S07]  /*8ce0*/  IMAD R226, R9, R216, RZ ;  /* 0x000000d809e27224 */ /* 0x000fce00078e02ff */
.L_x_406:
[----:B------:R-:W-:Y:S05]  /*8cf0*/  BSYNC B1 ;  /* 0x0000000000017941 */ /* 0x000fea0003800000 */
.L_x_405:
[----:B0-----:R-:W-:Y:S01]  /*8d00*/  @!P5 IMAD R9, R112, R217, R226 ;  /* 0x000000d97009d224 */ /* 0x001fe200078e02e2 */
[----:B------:R-:W-:Y:S04]  /*8d10*/  BSSY B1, `(.L_x_407) ;  /* 0x0000006000017945 */ /* 0x000fe80003800000 */
[----:B------:R0:W-:Y:S01]  /*8d20*/  @!P5 STG.E.U8 desc[UR36][R6.64+0xb0], R9 ;  /* 0x0000b0090600d986 */ /* 0x0001e2000c101124 */
[----:B------:R-:W-:Y:S05]  /*8d30*/  @P1 BRA `(.L_x_408) ;  /* 0x00000000000c1947 */ /* 0x000fea0003800000 */
[----:B------:R-:W0:Y:S02]  /*8d40*/  LDG.E.U8 R218, desc[UR36][R4.64+0xb1] ;  /* 0x0000b12404da7981 */ /* 0x000e24000c1e1100 */
[----:B0-----:R-:W-:-:S05]  /*8d50*/  PRMT R9, R218, 0x8880, RZ ;  /* 0x00008880da097816 */ /* 0x001fca00000000ff */
[----:B------:R-:W-:-:S07]  /*8d60*/  IMAD R226, R9, R216, RZ ;  /* 0x000000d809e27224 */ /* 0x000fce00078e02ff */
.L_x_408:
[----:B------:R-:W-:Y:S05]  /*8d70*/  BSYNC B1 ;  /* 0x0000000000017941 */ /* 0x000fea0003800000 */
.L_x_407:
[----:B------:R-:W-:Y:S01]  /*8d80*/  ISETP.LT.OR P4, PT, R3, 0xb1, !P0 ;  /* 0x000000b10300780c */ /* 0x000fe20004781670 */
[----:B------:R-:W-:Y:S01]  /*8d90*/  @!P1 IMAD R113, R113, R217, R226 ;  /* 0x000000d971719224 */ /* 0x000fe200078e02e2 */
[----:B------:R-:W-:Y:S01]  /*8da0*/  BSSY B1, `(.L_x_409) ;  /* 0x000000a000017945 */ /* 0x000fe20003800000 */
[C---:B------:R-:W-:Y:S02]  /*8db0*/  ISETP.LT.OR P3, PT, R3.reuse, 0xb2, !P0 ;  /* 0x000000b20300780c */ /* 0x040fe40004761670 */
        /* <DEDUP_REMOVED lines=8> */
.L_x_410:
[----:B------:R-:W-:Y:S05]  /*8e40*/  BSYNC B1 ;  /* 0x0000000000017941 */ /* 0x000fea0003800000 */
.L_x_409:
[----:B0-----:R-:W-:Y:S01]  /*8e50*/  @!P4 IMAD R9, R114, R217, R226 ;  /* 0x000000d97209c224 */ /* 0x001fe200078e02e2 */
[----:B------:R-:W-:Y:S04]  /*8e60*/  BSSY B1, `(.L_x_411) ;  /* 0x0000006000017945 */ /* 0x000fe80003800000 */
[----:B------:R0:W-:Y:S01]  /*8e70*/  @!P4 STG.E.U8 desc[UR36][R10.64+0xb0], R9 ;  /* 0x0000b0090a00c986 */ /* 0x0001e2000c101124 */
[----:B------:R-:W-:Y:S05]  /*8e80*/  @P3 BRA `(.L_x_412) ;  /* 0x00000000000c3947 */ /* 0x000fea0003800000 */
[----:B------:R-:W0:Y:S02]  /*8e90*/  LDG.E.U8 R218, desc[UR36][R14.64+0xb1] ;  /* 0x0000b1240eda7981 */ /* 0x000e24000c1e1100 */
[----:B0-----:R-:W-:-:S05]  /*8ea0*/  PRMT R9, R218, 0x8880, RZ ;  /* 0x00008880da097816 */ /* 0x001fca00000000ff */
[----:B------:R-:W-:-:S07]  /*8eb0*/  IMAD R226, R9, R216, RZ ;  /* 0x000000d809e27224 */ /* 0x000fce00078e02ff */
.L_x_412:
[----:B------:R-:W-:Y:S05]  /*8ec0*/  BSYNC B1 ;  /* 0x0000000000017941 */ /* 0x000fea0003800000 */
.L_x_411:
[----:B------:R-:W-:Y:S01]  /*8ed0*/  @!P3 IMAD R115, R115, R217, R226 ;  /* 0x000000d97373b224 */ /* 0x000fe200078e02e2 */
[----:B------:R-:W-:Y:S04]  /*8ee0*/  BSSY B1, `(.L_x_413) ;  /* 0x0000006000017945 */ /* 0x000fe80003800000 */
[----:B------:R0:W-:Y:S01]  /*8ef0*/  @!P3 STG.E.U8 desc[UR36][R10.64+0xb1], R115 ;  /* 0x0000b1730a00b986 */ /* 0x0001e2000c101124 */
[----:B------:R-:W-:Y:S05]  /*8f00*/  @P1 BRA `(.L_x_414) ;  /* 0x00000000000c1947 */ /* 0x000fea0003800000 */
[----:B------:R-:W0:Y:S02]  /*8f10*/  LDG.E.U8 R218, desc[UR36][R4.64+0xb8] ;  /* 0x0000b82404da7981 */ /* 0x000e24000c1e1100 */
[----:B0-----:R-:W-:-:S05]  /*8f20*/  PRMT R9, R218, 0x8880, RZ ;  /* 0x00008880da097816 */ /* 0x001fca00000000ff */
[----:B------:R-:W-:-:S07]  /*8f30*/  IMAD R226, R9, R216, RZ ;  /* 0x000000d809e27224 */ /* 0x000fce00078e02ff */
.L_x_414:
[----:B------:R-:W-:Y:S05]  /*8f40*/  BSYNC B1 ;  /* 0x0000000000017941 */ /* 0x000fea0003800000 */
.L_x_413:
[----:B0-----:R-:W-:Y:S01]  /*8f50*/  @!P1 IMAD R9, R116, R217, R226 ;  /* 0x000000d974099224 */ /* 0x001fe200078e02e2 */
[----:B------:R-:W-:Y:S04]  /*8f60*/  BSSY B1, `(.L_x_415) ;  /* 0x0000006000017945 */ /* 0x000fe80003800000 */
[----:B------:R0:W-:Y:S01]  /*8f70*/  @!P1 STG.E.U8 desc[UR36][R6.64+0xb8], R9 ;  /* 0x0000b80906009986 */ /* 0x0001e2000c101124 */
[----:B------:R-:W-:Y:S05]  /*8f80*/  @P2 BRA `(.L_x_416) ;  /* 0x00000000000c2947 */ /* 0x000fea0003800000 */
[----:B------:R-:W0:Y:S02]  /*8f90*/  LDG.E.U8 R218, desc[UR36][R4.64+0xb9] ;  /* 0x0000b92404da7981 */ /* 0x000e24000c1e1100 */
[----:B0-----:R-:W-:-:S05]  /*8fa0*/  PRMT R9, R218, 0x8880, RZ ;  /* 0x00008880da097816 */ /* 0x001fca00000000ff */
[----:B------:R-:W-:-:S07]  /*8fb0*/  IMAD R226, R9, R216, RZ ;  /* 0x000000d809e27224 */ /* 0x000fce00078e02ff */
.L_x_416:
[----:B------:R-:W-:Y:S05]  /*8fc0*/  BSYNC B1 ;  /* 0x0000000000017941 */ /* 0x000fea0003800000 */
.L_x_415:
[----:B------:R-:W-:Y:S01]  /*8fd0*/  @!P2 IMAD R117, R117, R217, R226 ;  /* 0x000000d97575a224 */ /* 0x000fe200078e02e2 */
[----:B------:R-:W-:Y:S04]  /*8fe0*/  BSSY B1, `(.L_x_417) ;  /* 0x0000006000017945 */ /* 0x000fe80003800000 */
[----:B------:R0:W-:Y:S01]  /*8ff0*/  @!P2 STG.E.U8 desc[UR36][R6.64+0xb9], R117 ;  /* 0x0000b9750600a986 */ /* 0x0001e2000c101124 */
[----:B------:R-:W-:Y:S05]  /*9000*/  @P5 BRA `(.L_x_418) ;  /* 0x00000000000c5947 */ /* 0x000fea0003800000 */
[----:B------:R-:W5:Y:S02]  /*9010*/  LDG.E.U8 R218, desc[UR36][R14.64+0xb8] ;  /* 0x0000b8240eda7981 */ /* 0x000f64000c1e1100 */
[----:B-----5:R-:W-:-:S05]  /*9020*/  PRMT R5, R218, 0x8880, RZ ;  /* 0x00008880da057816 */ /* 0x020fca00000000ff */
[----:B------:R-:W-:-:S07]  /*9030*/  IMAD R226, R5, R216, RZ ;  /* 0x000000d805e27224 */ /* 0x000fce00078e02ff */
.L_x_418:
[----:B------:R-:W-:Y:S05]  /*9040*/  BSYNC B1 ;  /* 0x0000000000017941 */ /* 0x000fea0003800000 */
.L_x_417:
[----:B------:R-:W-:Y:S01]  /*9050*/  @!P5 IMAD R5, R118, R217, R226 ;  /* 0x000000d97605d224 */ /* 0x000fe200078e02e2 */
[----:B------:R-:W-:Y:S01]  /*9060*/  ISETP.LT.OR P0, PT, R3, 0xba, !P0 ;  /* 0x000000ba0300780c */ /* 0x000fe20004701670 */
[----:B------:R-:W-:Y:S03]  /*9070*/  BSSY B1, `(.L_x_419) ;  /* 0x0000006000017945 */ /* 0x000fe60003800000 */
[----:B------:R0:W-:Y:S09]  /*9080*/  @!P5 STG.E.U8 desc[UR36][R10.64+0xb8], R5 ;  /* 0x0000b8050a00d986 */ /* 0x0001f2000c101124 */
[----:B------:R-:W-:Y:S05]  /*9090*/  @P0 BRA `(.L_x_420) ;  /* 0x00000000000c0947 */ /* 0x000fea0003800000 */
[----:B------:R-:W5:Y:S02]  /*90a0*/  LDG.E.U8 R218, desc[UR36][R14.64+0xb9] ;  /* 0x0000b9240eda7981 */ /* 0x000f64000c1e1100 */
[----:B-----5:R-:W-:-:S05]  /*90b0*/  PRMT R3, R218, 0x8880, RZ ;  /* 0x00008880da037816 */ /* 0x020fca00000000ff */
[----:B------:R-:W-:-:S07]  /*90c0*/  IMAD R226, R3, R216, RZ ;  /* 0x000000d803e27224 */ /* 0x000fce00078e02ff */
.L_x_420:
[----:B------:R-:W-:Y:S05]  /*90d0*/  BSYNC B1 ;  /* 0x0000000000017941 */ /* 0x000fea0003800000 */
.L_x_419:
[----:B------:R-:W-:Y:S01]  /*90e0*/  IMAD R119, R119, R217, R226 ;  /* 0x000000d977777224 */ /* 0x000fe200078e02e2 */
[----:B------:R-:W-:Y:S06]  /*90f0*/  @P0 BRA `(.L_x_421) ;  /* 0x0000002400180947 */ /* 0x000fec0003800000 */
[----:B------:R0:W-:Y:S01]  /*9100*/  STG.E.U8 desc[UR36][R10.64+0xb9], R119 ;  /* 0x0000b9770a007986 */ /* 0x0001e2000c101124 */
[----:B------:R-:W-:Y:S05]  /*9110*/  BRA `(.L_x_421) ;  /* 0x0000002400107947 */ /* 0x000fea0003800000 */
.L_x_36:
[C---:B------:R-:W-:Y:S02]  /*9120*/  ISETP.GE.AND P2, PT, R219.reuse, 0x1, PT ;  /* 0x00000001db00780c */ /* 0x040fe40003f46270 */
[----:B------:R-:W-:Y:S02]  /*9130*/  ISETP.GE.AND P1, PT, R219, 0x9, PT ;  /* 0x00000009db00780c */ /* 0x000fe40003f26270 */
[C---:B------:R-:W-:Y:S02]  /*9140*/  ISETP.LT.OR P3, PT, R3.reuse, 0x1, !P2 ;  /* 0x000000010300780c */ /* 0x040fe40005761670 */
[C---:B------:R-:W-:Y:S02]  /*9150*/  ISETP.LT.OR P5, PT, R3.reuse, 0x2, !P2 ;  /* 0x000000020300780c */ /* 0x040fe400057a1670 */
[C---:B------:R-:W-:Y:S02]  /*9160*/  ISETP.LT.OR P0, PT, R3.reuse, 0x1, !P1 ;  /* 0x000000010300780c */ /* 0x040fe40004f01670 */
[----:B------:R-:W-:-:S07]  /*9170*/  ISETP.LT.OR P4, PT, R3, 0x2, !P1 ;  /* 0x000000020300780c */ /* 0x000fce0004f81670 */
[-C--:B------:R-:W-:Y:S02]  /*9180*/  @!P3 IMAD R13, R120, R217.reuse, RZ ;  /* 0x000000d9780db224 */ /* 0x080fe400078e02ff */
[-C--:B------:R-:W-:Y:S02]  /*9190*/  @!P5 IMAD R121, R121, R217.reuse, RZ ;  /* 0x000000d97979d224 */ /* 0x080fe400078e02ff */
[-C--:B------:R-:W-:Y:S01]  /*91a0*/  @!P0 IMAD R15, R122, R217.reuse, RZ ;  /* 0x000000d97a0f8224 */ /* 0x080fe200078e02ff */
[----:B------:R0:W-:Y:S01]  /*91b0*/  @!P3 STG.E.U8 desc[UR36][R4.64], R13 ;  /* 0x0000000d0400b986 */ /* 0x0001e2000c101124 */
[----:B------:R-:W-:Y:S01]  /*91c0*/  ISETP.LT.OR P3, PT, R3, 0x9, !P2 ;  /* 0x000000090300780c */ /* 0x000fe20005761670 */
[----:B------:R-:W-:Y:S02]  /*91d0*/  @!P4 IMAD R123, R123, R217, RZ ;  /* 0x000000d97b7bc224 */ /* 0x000fe400078e02ff */
[----:B------:R-:W-:Y:S01]  /*91e0*/  @!P5 STG.E.U8 desc[UR36][R4.64+0x1], R121 ;  /* 0x000001790400d986 */ /* 0x000fe2000c101124 */
[----:B------:R-:W-:-:S03]  /*91f0*/  ISETP.LT.OR P5, PT, R3, 0xa, !P2 ;  /* 0x0000000a0300780c */ /* 0x000fc600057a1670 */
[----:B------:R1:W-:Y:S01]  /*9200*/  @!P0 STG.E.U8 desc[UR36][R8.64], R15 ;  /* 0x0000000f08008986 */ /* 0x0003e2000c101124 */
[----:B------:R-:W-:-:S03]  /*9210*/  ISETP.LT.OR P0, PT, R3, 0x9, !P1 ;  /* 0x000000090300780c */ /* 0x000fc60004f01670 */
[----:B------:R-:W-:Y:S01]  /*9220*/  @!P4 STG.E.U8 desc[UR36][R8.64+0x1], R123 ;  /* 0x0000017b0800c986 */ /* 0x000fe2000c101124 */
[----:B------:R-:W-:Y:S01]  /*9230*/  ISETP.LT.OR P4, PT, R3, 0xa, !P1 ;  /* 0x0000000a0300780c */ /* 0x000fe20004f81670 */
[----:B------:R-:W-:-:S04]  /*9240*/  @!P3 IMAD R21, R124, R217, RZ ;  /* 0x000000d97c15b224 */ /* 0x000fc800078e02ff */
[-C--:B------:R-:W-:Y:S01]  /*9250*/  @!P5 IMAD R125, R125, R217.reuse, RZ ;  /* 0x000000d97d7dd224 */ /* 0x080fe200078e02ff */
[----:B------:R2:W-:Y:S01]  /*9260*/  @!P3 STG.E.U8 desc[UR36][R4.64+0x8], R21 ;  /* 0x000008150400b986 */ /* 0x0005e2000c101124 */
[C---:B------:R-:W-:Y:S02]  /*9270*/  ISETP.LT.OR P3, PT, R3.reuse, 0x11, !P2 ;  /* 0x000000110300780c */ /* 0x040fe40005761670 */
[-C--:B0-----:R-:W-:Y:S01]  /*9280*/  @!P0 IMAD R13, R126, R217.reuse, RZ ;  /* 0x000000d97e0d8224 */ /* 0x081fe200078e02ff */
[----:B------:R-:W-:Y:S01]  /*9290*/  @!P5 STG.E.U8 desc[UR36][R4.64+0x9], R125 ;  /* 0x0000097d0400d986 */ /* 0x000fe2000c101124 */
[----:B------:R-:W-:Y:S02]  /*92a0*/  ISETP.LT.OR P5, PT, R3, 0x12, !P2 ;  /* 0x000000120300780c */ /* 0x000fe400057a1670 */
[----:B------:R-:W-:Y:S01]  /*92b0*/  @!P4 IMAD R127, R127, R217, RZ ;  /* 0x000000d97f7fc224 */ /* 0x000fe200078e02ff */
[----:B------:R0:W-:Y:S01]  /*92c0*/  @!P0 STG.E.U8 desc[UR36][R8.64+0x8], R13 ;  /* 0x0000080d08008986 */ /* 0x0001e2000c101124 */
[----:B------:R-:W-:-:S03]  /*92d0*/  ISETP.LT.OR P0, PT, R3, 0x11, !P1 ;  /* 0x000000110300780c */ /* 0x000fc60004f01670 */
[----:B------:R-:W-:Y:S01]  /*92e0*/  @!P4 STG.E.U8 desc[UR36][R8.64+0x9], R127 ;  /* 0x0000097f0800c986 */ /* 0x000fe2000c101124 */
[----:B------:R-:W-:Y:S01]  /*92f0*/  ISETP.LT.OR P4, PT, R3, 0x12, !P1 ;  /* 0x000000120300780c */ /* 0x000fe20004f81670 */
[----:B-1----:R-:W-:-:S04]  /*9300*/  @!P3 IMAD R15, R128, R217, RZ ;  /* 0x000000d9800fb224 */ /* 0x002fc800078e02ff */
[-C--:B------:R-:W-:Y:S01]  /*9310*/  @!P5 IMAD R129, R129, R217.reuse, RZ ;  /* 0x000000d98181d224 */ /* 0x080fe200078e02ff */
[----:B------:R1:W-:Y:S01]  /*9320*/  @!P3 STG.E.U8 desc[UR36][R4.64+0x10], R15 ;  /* 0x0000100f0400b986 */ /* 0x0003e2000c101124 */
[C---:B------:R-:W-:Y:S02]  /*9330*/  ISETP.LT.OR P3, PT, R3.reuse, 0x19, !P2 ;  /* 0x000000190300780c */ /* 0x040fe40005761670 */
[-C--:B--2---:R-:W-:Y:S01]  /*9340*/  @!P0 IMAD R21, R130, R217.reuse, RZ ;  /* 0x000000d982158224 */ /* 0x084fe200078e02ff */
[----:B------:R-:W-:Y:S01]  /*9350*/  @!P5 STG.E.U8 desc[UR36][R4.64+0x11], R129 ;  /* 0x000011810400d986 */ /* 0x000fe2000c101124 */
[----:B------:R-:W-:Y:S02]  /*9360*/  ISETP.LT.OR P5, PT, R3, 0x1a, !P2 ;  /* 0x0000001a0300780c */ /* 0x000fe400057a1670 */
[----:B------:R-:W-:Y:S01]  /*9370*/  @!P4 IMAD R131, R131, R217, RZ ;  /* 0x000000d98383c224 */ /* 0x000fe200078e02ff */
[----:B------:R2:W-:Y:S01]  /*9380*/  @!P0 STG.E.U8 desc[UR36][R8.64+0x10], R21 ;  /* 0x0000101508008986 */ /* 0x0005e2000c101124 */
[----:B------:R-:W-:-:S03]  /*9390*/  ISETP.LT.OR P0, PT, R3, 0x19, !P1 ;  /* 0x000000190300780c */ /* 0x000fc60004f01670 */
[----:B------:R-:W-:Y:S01]  /*93a0*/  @!P4 STG.E.U8 desc[UR36][R8.64+0x11], R131 ;  /* 0x000011830800c986 */ /* 0x000fe2000c101124 */
[----:B------:R-:W-:Y:S01]  /*93b0*/  ISETP.LT.OR P4, PT, R3, 0x1a, !P1 ;  /* 0x0000001a0300780c */ /* 0x000fe20004f81670 */
[----:B0-----:R-:W-:-:S04]  /*93c0*/  @!P3 IMAD R13, R132, R217, RZ ;  /* 0x000000d9840db224 */ /* 0x001fc800078e02ff */
[-C--:B------:R-:W-:Y:S01]  /*93d0*/  @!P5 IMAD R133, R133, R217.reuse, RZ ;  /* 0x000000d98585d224 */ /* 0x080fe200078e02ff */
[----:B------:R0:W-:Y:S01]  /*93e0*/  @!P3 STG.E.U8 desc[UR36][R4.64+0x18], R13 ;  /* 0x0000180d0400b986 */ /* 0x0001e2000c101124 */
[C---:B------:R-:W-:Y:S02]  /*93f0*/  ISETP.LT.OR P3, PT, R3.reuse, 0x21, !P2 ;  /* 0x000000210300780c */ /* 0x040fe40005761670 */
[-C--:B-1----:R-:W-:Y:S01]  /*9400*/  @!P0 IMAD R15, R134, R217.reuse, RZ ;  /* 0x000000d9860f8224 */ /* 0x082fe200078e02ff */
[----:B------:R-:W-:Y:S01]  /*9410*/  @!P5 STG.E.U8 desc[UR36][R4.64+0x19], R133 ;  /* 0x000019850400d986 */ /* 0x000fe2000c101124 */
[----:B------:R-:W-:Y:S02]  /*9420*/  ISETP.LT.OR P5, PT, R3, 0x22, !P2 ;  /* 0x000000220300780c */ /* 0x000fe400057a1670 */
[----:B------:R-:W-:Y:S01]  /*9430*/  @!P4 IMAD R135, R135, R217, RZ ;  /* 0x000000d98787c224 */ /* 0x000fe200078e02ff */
[----:B------:R1:W-:Y:S01]  /*9440*/  @!P0 STG.E.U8 desc[UR36][R8.64+0x18], R15 ;  /* 0x0000180f08008986 */ /* 0x0003e2000c101124 */
[----:B------:R-:W-:-:S03]  /*9450*/  ISETP.LT.OR P0, PT, R3, 0x21, !P1 ;  /* 0x000000210300780c */ /* 0x000fc60004f01670 */
[----:B------:R-:W-:Y:S01]  /*9460*/  @!P4 STG.E.U8 desc[UR36][R8.64+0x19], R135 ;  /* 0x000019870800c986 */ /* 0x000fe2000c101124 */
[----:B------:R-:W-:Y:S01]  /*9470*/  ISETP.LT.OR P4, PT, R3, 0x22, !P1 ;  /* 0x000000220300780c */ /* 0x000fe20004f81670 */
[----:B--2---:R-:W-:-:S04]  /*9480*/  @!P3 IMAD R21, R136, R217, RZ ;  /* 0x000000d98815b224 */ /* 0x004fc800078e02ff */
        /* <DEDUP_REMOVED lines=224> */
[----:B------:R-:W-:-:S02]  /*a290*/  ISETP.GE.AND P0, PT, R219, 0x81, PT ;  /* 0x00000081db00780c */ /* 0x000fc40003f06270 */
[C---:B------:R-:W-:Y:S01]  /*a2a0*/  ISETP.LT.OR P5, PT, R3.reuse, 0xb9, !P1 ;  /* 0x000000b90300780c */ /* 0x040fe20004fa1670 */
[----:B------:R-:W-:Y:S01]  /*a2b0*/  @!P4 STG.E.U8 desc[UR36][R8.64+0xb1], R211 ;  /* 0x0000b1d30800c986 */ /* 0x000fe2000c101124 */
[C---:B------:R-:W-:Y:S01]  /*a2c0*/  ISETP.LT.OR P1, PT, R3.reuse, 0xba, !P1 ;  /* 0x000000ba0300780c */ /* 0x040fe20004f21670 */
[----:B-1----:R-:W-:Y:S01]  /*a2d0*/  @!P3 IMAD R15, R212, R217, RZ ;  /* 0x000000d9d40fb224 */ /* 0x002fe200078e02ff */
[----:B------:R-:W-:-:S03]  /*a2e0*/  ISETP.LT.OR P4, PT, R3, 0x1, !P0 ;  /* 0x000000010300780c */ /* 0x000fc60004781670 */
[----:B------:R-:W-:Y:S01]  /*a2f0*/  @!P2 IMAD R213, R213, R217, RZ ;  /* 0x000000d9d5d5a224 */ /* 0x000fe200078e02ff */
[----:B------:R-:W-:Y:S01]  /*a300*/  @!P3 STG.E.U8 desc[UR36][R4.64+0xb8], R15 ;  /* 0x0000b80f0400b986 */ /* 0x000fe2000c101124 */
[----:B------:R-:W-:-:S03]  /*a310*/  ISETP.LT.OR P3, PT, R3, 0x2, !P0 ;  /* 0x000000020300780c */ /* 0x000fc60004761670 */
[----:B------:R1:W-:Y:S01]  /*a320*/  @!P2 STG.E.U8 desc[UR36][R4.64+0xb9], R213 ;  /* 0x0000b9d50400a986 */ /* 0x0003e2000c101124 */
[-C--:B--2---:R-:W-:Y:S01]  /*a330*/  @!P5 IMAD R21, R214, R217.reuse, RZ ;  /* 0x000000d9d615d224 */ /* 0x084fe200078e02ff */
[----:B------:R-:W-:Y:S01]  /*a340*/  ISETP.GE.AND P2, PT, R219, 0x89, PT ;  /* 0x00000089db00780c */ /* 0x000fe20003f46270 */
[-C--:B------:R-:W-:Y:S02]  /*a350*/  @!P1 IMAD R215, R215, R217.reuse, RZ ;  /* 0x000000d9d7d79224 */ /* 0x080fe400078e02ff */
[----:B0-----:R-:W-:Y:S01]  /*a360*/  @!P4 IMAD R13, R24, R217, RZ ;  /* 0x000000d9180dc224 */ /* 0x001fe200078e02ff */
[----:B------:R-:W-:Y:S01]  /*a370*/  @!P5 STG.E.U8 desc[UR36][R8.64+0xb8], R21 ;  /* 0x0000b8150800d986 */ /* 0x000fe2000c101124 */
[----:B------:R-:W-:-:S03]  /*a380*/  ISETP.LT.OR P5, PT, R3, 0x1, !P2 ;  /* 0x000000010300780c */ /* 0x000fc600057a1670 */
[----:B------:R-:W-:Y:S01]  /*a390*/  @!P3 IMAD R25, R25, R217, RZ ;  /* 0x000000d91919b224 */ /* 0x000fe200078e02ff */
[----:B------:R-:W-:Y:S01]  /*a3a0*/  @!P1 STG.E.U8 desc[UR36][R8.64+0xb9], R215 ;  /* 0x0000b9d708009986 */ /* 0x000fe2000c101124 */
[----:B------:R-:W-:-:S03]  /*a3b0*/  ISETP.LT.OR P1, PT, R3, 0x2, !P2 ;  /* 0x000000020300780c */ /* 0x000fc60005721670 */
[----:B------:R-:W-:Y:S01]  /*a3c0*/  @!P4 STG.E.U8 desc[UR36][R6.64], R13 ;  /* 0x0000000d0600c986 */ /* 0x000fe2000c101124 */
[----:B------:R-:W-:-:S03]  /*a3d0*/  ISETP.LT.OR P4, PT, R3, 0x9, !P0 ;  /* 0x000000090300780c */ /* 0x000fc60004781670 */
[----:B------:R-:W-:Y:S01]  /*a3e0*/  @!P3 STG.E.U8 desc[UR36][R6.64+0x1], R25 ;  /* 0x000001190600b986 */ /* 0x000fe2000c101124 */
[----:B------:R-:W-:Y:S01]  /*a3f0*/  ISETP.LT.OR P3, PT, R3, 0xa, !P0 ;  /* 0x0000000a0300780c */ /* 0x000fe20004761670 */
[----:B-1----:R-:W-:-:S04]  /*a400*/  @!P5 IMAD R5, R26, R217, RZ ;  /* 0x000000d91a05d224 */ /* 0x002fc800078e02ff */
[-C--:B------:R-:W-:Y:S01]  /*a410*/  @!P1 IMAD R27, R27, R217.reuse, RZ ;  /* 0x000000d91b1b9224 */ /* 0x080fe200078e02ff */
[----:B------:R0:W-:Y:S01]  /*a420*/  @!P5 STG.E.U8 desc[UR36][R10.64], R5 ;  /* 0x000000050a00d986 */ /* 0x0001e2000c101124 */
[C---:B------:R-:W-:Y:S02]  /*a430*/  ISETP.LT.OR P5, PT, R3.reuse, 0x9, !P2 ;  /* 0x000000090300780c */ /* 0x040fe400057a1670 */
[-C--:B------:R-:W-:Y:S01]  /*a440*/  @!P4 IMAD R15, R28, R217.reuse, RZ ;  /* 0x000000d91c0fc224 */ /* 0x080fe200078e02ff */
[----:B------:R-:W-:Y:S01]  /*a450*/  @!P1 STG.E.U8 desc[UR36][R10.64+0x1], R27 ;  /* 0x0000011b0a009986 */ /* 0x000fe2000c101124 */
[----:B------:R-:W-:Y:S02]  /*a460*/  ISETP.LT.OR P1, PT, R3, 0xa, !P2 ;  /* 0x0000000a0300780c */ /* 0x000fe40005721670 */
[----:B------:R-:W-:Y:S01]  /*a470*/  @!P3 IMAD R29, R29, R217, RZ ;  /* 0x000000d91d1db224 */ /* 0x000fe200078e02ff */
[----:B------:R-:W-:Y:S01]  /*a480*/  @!P4 STG.E.U8 desc[UR36][R6.64+0x8], R15 ;  /* 0x0000080f0600c986 */ /* 0x000fe2000c101124 */
[----:B------:R-:W-:-:S03]  /*a490*/  ISETP.LT.OR P4, PT, R3, 0x11, !P0 ;  /* 0x000000110300780c */ /* 0x000fc60004781670 */
[----:B------:R-:W-:Y:S01]  /*a4a0*/  @!P3 STG.E.U8 desc[UR36][R6.64+0x9], R29 ;  /* 0x0000091d0600b986 */ /* 0x000fe2000c101124 */
[----:B------:R-:W-:Y:S01]  /*a4b0*/  ISETP.LT.OR P3, PT, R3, 0x12, !P0 ;  /* 0x000000120300780c */ /* 0x000fe20004761670 */
[----:B0-----:R-:W-:-:S04]  /*a4c0*/  @!P5 IMAD R5, R30, R217, RZ ;  /* 0x000000d91e05d224 */ /* 0x001fc800078e02ff */
        /* <DEDUP_REMOVED lines=240> */
[----:B------:R-:W-:-:S04]  /*b3d0*/  @!P1 IMAD R9, R110, R217, RZ ;  /* 0x000000d96e099224 */ /* 0x000fc800078e02ff */
[-C--:B------:R-:W-:Y:S01]  /*b3e0*/  @!P4 IMAD R111, R111, R217.reuse, RZ ;  /* 0x000000d96f6fc224 */ /* 0x080fe200078e02ff */
[----:B------:R1:W-:Y:S01]  /*b3f0*/  @!P1 STG.E.U8 desc[UR36][R10.64+0xa8], R9 ;  /* 0x0000a8090a009986 */ /* 0x0003e2000c101124 */
[----:B------:R-:W-:Y:S02]  /*b400*/  ISETP.LT.OR P1, PT, R3, 0xb1, !P2 ;  /* 0x000000b10300780c */ /* 0x000fe40005721670 */
[----:B------:R-:W-:Y:S01]  /*b410*/  @!P3 IMAD R113, R113, R217, RZ ;  /* 0x000000d97171b224 */ /* 0x000fe200078e02ff */
[----:B------:R2:W-:Y:S01]  /*b420*/  @!P4 STG.E.U8 desc[UR36][R10.64+0xa9], R111 ;  /* 0x0000a96f0a00c986 */ /* 0x0005e2000c101124 */
[----:B------:R-:W-:-:S03]  /*b430*/  ISETP.LT.OR P4, PT, R3, 0xb2, !P2 ;  /* 0x000000b20300780c */ /* 0x000fc60005781670 */
[----:B------:R2:W-:Y:S01]  /*b440*/  @!P3 STG.E.U8 desc[UR36][R6.64+0xb1], R113 ;  /* 0x0000b1710600b986 */ /* 0x0005e2000c101124 */
[C---:B------:R-:W-:Y:S02]  /*b450*/  ISETP.LT.OR P3, PT, R3.reuse, 0xb9, !P0 ;  /* 0x000000b90300780c */ /* 0x040fe40004761670 */
[C---:B------:R-:W-:Y:S01]  /*b460*/  ISETP.LT.OR P0, PT, R3.reuse, 0xba, !P0 ;  /* 0x000000ba0300780c */ /* 0x040fe20004701670 */
[----:B------:R2:W-:Y:S01]  /*b470*/  @!P5 STG.E.U8 desc[UR36][R6.64+0xb0], R13 ;  /* 0x0000b00d0600d986 */ /* 0x0005e2000c101124 */
[C---:B------:R-:W-:Y:S02]  /*b480*/  ISETP.LT.OR P5, PT, R3.reuse, 0xb9, !P2 ;  /* 0x000000b90300780c */ /* 0x040fe400057a1670 */
[----:B------:R-:W-:Y:S01]  /*b490*/  ISETP.LT.OR P2, PT, R3, 0xba, !P2 ;  /* 0x000000ba0300780c */ /* 0x000fe20005741670 */
[-C--:B------:R-:W-:Y:S02]  /*b4a0*/  @!P1 IMAD R3, R114, R217.reuse, RZ ;  /* 0x000000d972039224 */ /* 0x080fe400078e02ff */
[----:B------:R-:W-:-:S03]  /*b4b0*/  @!P4 IMAD R115, R115, R217, RZ ;  /* 0x000000d97373c224 */ /* 0x000fc600078e02ff */
[----:B------:R2:W-:Y:S01]  /*b4c0*/  @!P1 STG.E.U8 desc[UR36][R10.64+0xb0], R3 ;  /* 0x0000b0030a009986 */ /* 0x0005e2000c101124 */
[-C--:B0-----:R-:W-:Y:S02]  /*b4d0*/  @!P3 IMAD R5, R116, R217.reuse, RZ ;  /* 0x000000d97405b224 */ /* 0x081fe400078e02ff */
[-C--:B------:R-:W-:Y:S01]  /*b4e0*/  @!P0 IMAD R117, R117, R217.reuse, RZ ;  /* 0x000000d975758224 */ /* 0x080fe200078e02ff */
[----:B------:R2:W-:Y:S01]  /*b4f0*/  @!P4 STG.E.U8 desc[UR36][R10.64+0xb1], R115 ;  /* 0x0000b1730a00c986 */ /* 0x0005e2000c101124 */
[-C--:B-1----:R-:W-:Y:S02]  /*b500*/  @!P5 IMAD R9, R118, R217.reuse, RZ ;  /* 0x000000d97609d224 */ /* 0x082fe400078e02ff */
[----:B------:R-:W-:Y:S01]  /*b510*/  @!P2 IMAD R119, R119, R217, RZ ;  /* 0x000000d97777a224 */ /* 0x000fe200078e02ff */
[----:B------:R2:W-:Y:S04]  /*b520*/  @!P3 STG.E.U8 desc[UR36][R6.64+0xb8], R5 ;  /* 0x0000b8050600b986 */ /* 0x0005e8000c101124 */
[----:B------:R2:W-:Y:S04]  /*b530*/  @!P0 STG.E.U8 desc[UR36][R6.64+0xb9], R117 ;  /* 0x0000b97506008986 */ /* 0x0005e8000c101124 */
[----:B------:R2:W-:Y:S04]  /*b540*/  @!P5 STG.E.U8 desc[UR36][R10.64+0xb8], R9 ;  /* 0x0000b8090a00d986 */ /* 0x0005e8000c101124 */
[----:B------:R2:W-:Y:S02]  /*b550*/  @!P2 STG.E.U8 desc[UR36][R10.64+0xb9], R119 ;  /* 0x0000b9770a00a986 */ /* 0x0005e4000c101124 */
.L_x_421:
[----:B------:R-:W-:Y:S05]  /*b560*/  BSYNC B0 ;  /* 0x0000000000007941 */ /* 0x000fea0003800000 */
.L_x_35:
[----:B------:R-:W-:Y:S01]  /*b570*/  ULDC UR4, c[0x0][0xc] ;  /* 0x0000030000047ab9 */ /* 0x000fe20000000800 */
[----:B------:R-:W-:Y:S01]  /*b580*/  ULDC UR5, c[0x0][0x10] ;  /* 0x0000040000057ab9 */ /* 0x000fe20000000800 */
[----:B--2---:R-:W2:Y:S01]  /*b590*/  LDC R3, c[0x0][0x14] ;  /* 0x00000500ff037b82 */ /* 0x004ea20000000800 */
[----:B------:R-:W-:Y:S01]  /*b5a0*/  UIMAD.WIDE.U32 UR4, UR4, UR5, URZ ;  /* 0x00000005040472a5 */ /* 0x000fe2000f8e003f */
[----:B------:R-:W-:Y:S02]  /*b5b0*/  IMAD.MOV.U32 R4, RZ, RZ, R17 ;  /* 0x000000ffff047224 */ /* 0x000fe400078e0011 */
[----:B0-----:R-:W-:Y:S02]  /*b5c0*/  IMAD.MOV.U32 R5, RZ, RZ, R16 ;  /* 0x000000ffff057224 */ /* 0x001fe400078e0010 */
[----:B------:R-:W-:Y:S02]  /*b5d0*/  IMAD.MOV.U32 R23, RZ, RZ, -0x1 ;  /* 0xffffffffff177424 */ /* 0x000fe400078e00ff */
[----:B--2---:R-:W-:-:S04]  /*b5e0*/  IMAD.WIDE.U32 R4, R3, UR4, R4 ;  /* 0x0000000403047c25 */ /* 0x004fc8000f8e0004 */
[----:B------:R-:W-:Y:S01]  /*b5f0*/  IMAD R3, R3, UR5, RZ ;  /* 0x0000000503037c24 */ /* 0x000fe2000f8e02ff */
[----:B------:R-:W-:Y:S01]  /*b600*/  ULDC.64 UR4, c[0x0][0x650] ;  /* 0x0001940000047ab9 */ /* 0x000fe20000000a00 */
[----:B------:R-:W-:Y:S01]  /*b610*/  IMAD.MOV.U32 R17, RZ, RZ, R4 ;  /* 0x000000ffff117224 */ /* 0x000fe200078e0004 */
[----:B------:R-:W-:Y:S01]  /*b620*/  ISETP.GE.U32.AND P0, PT, R4, UR4, PT ;  /* 0x0000000404007c0c */ /* 0x000fe2000bf06070 */
[----:B------:R-:W-:Y:S02]  /*b630*/  IMAD.MOV.U32 R4, RZ, RZ, -0x1 ;  /* 0xffffffffff047424 */ /* 0x000fe400078e00ff */
[--C-:B------:R-:W-:Y:S01]  /*b640*/  IMAD.IADD R16, R5, 0x1, R3.reuse ;  /* 0x0000000105107824 */ /* 0x100fe200078e0203 */
[----:B------:R-:W-:Y:S02]  /*b650*/  PRMT R3, RZ, 0x7610, R3 ;  /* 0x00007610ff037816 */ /* 0x000fe40000000003 */
[----:B------:R0:W-:Y:S02]  /*b660*/  STL [R1], R4 ;  /* 0x0000000401007387 */ /* 0x0001e40000100800 */
[----:B------:R-:W-:-:S13]  /*b670*/  ISETP.GE.U32.AND.EX P0, PT, R16, UR5, PT, P0 ;  /* 0x0000000510007c0c */ /* 0x000fda000bf06100 */
[----:B0-----:R-:W-:Y:S05]  /*b680*/  @P0 BRA `(.L_x_422) ;  /* 0x0000000400700947 */ /* 0x001fea0003800000 */
[----:B------:R-:W0:Y:S01]  /*b690*/  S2R R20, SR_CTAID.X ;  /* 0x0000000000147919 */ /* 0x000e220000002500 */
[----:B----4-:R-:W2:Y:S01]  /*b6a0*/  LDC.64 R10, c[0x0][0x628] ;  /* 0x00018a00ff0a7b82 */ /* 0x010ea20000000a00 */
[----:B------:R-:W-:Y:S01]  /*b6b0*/  ULDC UR4, c[0x0][0x150] ;  /* 0x0000540000047ab9 */ /* 0x000fe20000000800 */
[----:B------:R-:W-:Y:S01]  /*b6c0*/  IMAD.MOV.U32 R8, RZ, RZ, R17 ;  /* 0x000000ffff087224 */ /* 0x000fe200078e0011 */
[----:B------:R-:W4:Y:S01]  /*b6d0*/  S2R R24, SR_CTAID.Y ;  /* 0x0000000000187919 */ /* 0x000f220000002600 */
[----:B------:R-:W-:-:S04]  /*b6e0*/  IMAD.MOV.U32 R9, RZ, RZ, R16 ;  /* 0x000000ffff097224 */ /* 0x000fc800078e0010 */
[----:B-1----:R-:W1:Y:S08]  /*b6f0*/  LDC R25, c[0x0][0x144] ;  /* 0x00005100ff197b82 */ /* 0x002e700000000800 */
[----:B------:R-:W1:Y:S08]  /*b700*/  LDC R12, c[0x0][0x630] ;  /* 0x00018c00ff0c7b82 */ /* 0x000e700000000800 */
[----:B------:R-:W1:Y:S01]  /*b710*/  LDC.64 R14, c[0x0][0x620] ;  /* 0x00018800ff0e7b82 */ /* 0x000e620000000a00 */
[----:B--2---:R-:W-:-:S04]  /*b720*/  ISETP.NE.U32.AND P0, PT, R10, RZ, PT ;  /* 0x000000ff0a00720c */ /* 0x004fc80003f05070 */
[----:B------:R-:W-:Y:S02]  /*b730*/  ISETP.NE.AND.EX P0, PT, R11, RZ, PT, P0 ;  /* 0x000000ff0b00720c */ /* 0x000fe40003f05300 */
[----:B0-----:R-:W-:-:S05]  /*b740*/  I2FP.F32.U32 R0, R20 ;  /* 0x0000001400007245 */ /* 0x001fca0000201000 */
[----:B------:R-:W-:-:S04]  /*b750*/  FMUL R0, R0, UR4 ;  /* 0x0000000400007c20 */ /* 0x000fc80008400000 */
[----:B------:R0:W2:Y:S02]  /*b760*/  F2I.U32.TRUNC.NTZ R21, R0 ;  /* 0x0000000000157305 */ /* 0x0000a4000020f000 */
[----:B----4-:R-:W-:Y:S05]  /*b770*/  @!P0 BRA `(.L_x_423) ;  /* 0x0000000000288947 */ /* 0x010fea0003800000 */
[----:B0-----:R-:W0:Y:S02]  /*b780*/  LDC R0, c[0x0][0x634] ;  /* 0x00018d00ff007b82 */ /* 0x001e240000000800 */
[----:B0-----:R-:W-:-:S05]  /*b790*/  IADD3 R3, P0, R17, R0, RZ ;  /* 0x0000000011037210 */ /* 0x001fca0007f1e0ff */
[----:B------:R-:W-:-:S04]  /*b7a0*/  IMAD.X R13, RZ, RZ, R16, P0 ;  /* 0x000000ffff0d7224 */ /* 0x000fc800000e0610 */
[----:B------:R-:W-:-:S04]  /*b7b0*/  IMAD.WIDE.U32 R4, R13, R10, RZ ;  /* 0x0000000a0d047225 */ /* 0x000fc800078e00ff */
[----:B---3--:R-:W-:-:S04]  /*b7c0*/  IMAD.WIDE.U32 R6, P0, R3, R11, R4 ;  /* 0x0000000b03067225 */ /* 0x008fc80007800004 */
[----:B------:R-:W-:-:S04]  /*b7d0*/  IMAD.WIDE.U32 R4, R3, R10, RZ ;  /* 0x0000000a03047225 */ /* 0x000fc800078e00ff */
[----:B------:R-:W-:Y:S01]  /*b7e0*/  IMAD.X R9, RZ, RZ, RZ, P0 ;  /* 0x000000ffff097224 */ /* 0x000fe200000e06ff */
[----:B------:R-:W-:Y:S01]  /*b7f0*/  IADD3 RZ, P0, R5, R6, RZ ;  /* 0x0000000605ff7210 */ /* 0x000fe20007f1e0ff */
[----:B------:R-:W-:-:S04]  /*b800*/  IMAD.MOV.U32 R8, RZ, RZ, R7 ;  /* 0x000000ffff087224 */ /* 0x000fc800078e0007 */
[----:B------:R-:W-:-:S08]  /*b810*/  IMAD.WIDE.U32.X R8, R13, R11, R8, P0 ;  /* 0x0000000b0d087225 */ /* 0x000fd000000e0408 */
.L_x_423:
[-CC-:B-1----:R-:W-:Y:S01]  /*b820*/  SHF.R.U64 R23, R8, R12.reuse, R9.reuse ;  /* 0x0000000c08177219 */ /* 0x182fe20000001209 */
[----:B---3--:R-:W1:Y:S01]  /*b830*/  LDC.64 R28, c[0x0][0x640] ;  /* 0x00019000ff1c7b82 */ /* 0x008e620000000a00 */
[----:B0-----:R-:W-:Y:S01]  /*b840*/  SHF.R.U32.HI R0, RZ, R12, R9 ;  /* 0x0000000cff007219 */ /* 0x001fe20000011609 */
[----:B------:R-:W-:Y:S01]  /*b850*/  IMAD.MOV.U32 R4, RZ, RZ, R17 ;  /* 0x000000ffff047224 */ /* 0x000fe200078e0011 */
[----:B------:R-:W-:Y:S01]  /*b860*/  IADD3 R3, P0, RZ, -R23, RZ ;  /* 0x80000017ff037210 */ /* 0x000fe20007f1e0ff */
[----:B--2---:R-:W-:Y:S01]  /*b870*/  IMAD.MOV R21, RZ, RZ, -R21 ;  /* 0x000000ffff157224 */ /* 0x004fe200078e0a15 */
[----:B------:R-:W-:Y:S01]  /*b880*/  ULDC UR4, c[0x0][0x154] ;  /* 0x0000550000047ab9 */ /* 0x000fe20000000800 */
[----:B------:R-:W-:Y:S02]  /*b890*/  IMAD.MOV.U32 R7, RZ, RZ, 0x1 ;  /* 0x00000001ff077424 */ /* 0x000fe400078e00ff */
[----:B------:R-:W0:Y:S01]  /*b8a0*/  LDC R6, c[0x0][0x618] ;  /* 0x00018600ff067b82 */ /* 0x000e220000000800 */
[----:B------:R-:W-:-:S02]  /*b8b0*/  IMAD.X R5, RZ, RZ, ~R0, P0 ;  /* 0x000000ffff057224 */ /* 0x000fc400000e0e00 */
[----:B------:R-:W-:Y:S02]  /*b8c0*/  IMAD R21, R25, R21, R20 ;  /* 0x0000001519157224 */ /* 0x000fe400078e0214 */
[-C--:B------:R-:W-:Y:S02]  /*b8d0*/  IMAD R0, R5, R14.reuse, RZ ;  /* 0x0000000e05007224 */ /* 0x080fe400078e02ff */
[----:B------:R-:W-:Y:S01]  /*b8e0*/  IMAD.MOV.U32 R5, RZ, RZ, R16 ;  /* 0x000000ffff057224 */ /* 0x000fe200078e0010 */
[----:B------:R-:W2:Y:S01]  /*b8f0*/  LDC R8, c[0x0][0x608] ;  /* 0x00018200ff087b82 */ /* 0x000ea20000000800 */
[----:B------:R-:W-:-:S04]  /*b900*/  IMAD.WIDE.U32 R4, R3, R14, R4 ;  /* 0x0000000e03047225 */ /* 0x000fc800078e0004 */
[----:B------:R-:W-:-:S03]  /*b910*/  IMAD R3, R3, R15, R0 ;  /* 0x0000000f03037224 */ /* 0x000fc600078e0200 */
[----:B------:R-:W3:Y:S01]  /*b920*/  LDC R26, c[0x0][0x658] ;  /* 0x00019600ff1a7b82 */ /* 0x000ee20000000800 */
[----:B------:R-:W-:Y:S01]  /*b930*/  I2FP.F32.U32 R0, R24 ;  /* 0x0000001800007245 */ /* 0x000fe20000201000 */
[----:B------:R-:W-:Y:S01]  /*b940*/  IMAD.IADD R3, R5, 0x1, R3 ;  /* 0x0000000105037824 */ /* 0x000fe200078e0203 */
[----:B-1----:R-:W-:Y:S01]  /*b950*/  ISETP.NE.U32.AND P0, PT, R28, RZ, PT ;  /* 0x000000ff1c00720c */ /* 0x002fe20003f05070 */
[----:B------:R-:W-:Y:S02]  /*b960*/  IMAD.MOV.U32 R5, RZ, RZ, -0x1 ;  /* 0xffffffffff057424 */ /* 0x000fe400078e00ff */
[----:B------:R-:W-:Y:S02]  /*b970*/  FMUL R0, R0, UR4 ;  /* 0x0000000400007c20 */ /* 0x000fe40008400000 */
[----:B------:R-:W1:Y:S01]  /*b980*/  LDC R15, c[0x0][0x148] ;  /* 0x00005200ff0f7b82 */ /* 0x000e620000000800 */
[----:B0-----:R-:W-:Y:S01]  /*b990*/  SHF.R.U64 R12, R4, R6, R3 ;  /* 0x00000006040c7219 */ /* 0x001fe20000001203 */
[----:B------:R0:W4:Y:S01]  /*b9a0*/  F2I.U32.TRUNC.NTZ R13, R0 ;  /* 0x00000000000d7305 */ /* 0x000122000020f000 */
[----:B------:R-:W-:-:S02]  /*b9b0*/  ISETP.NE.AND.EX P0, PT, R29, RZ, PT, P0 ;  /* 0x000000ff1d00720c */ /* 0x000fc40003f05300 */
[----:B------:R-:W-:-:S03]  /*b9c0*/  SHF.R.U32.HI R3, RZ, R6, R3 ;  /* 0x00000006ff037219 */ /* 0x000fc60000011603 */
[----:B------:R-:W0:Y:S01]  /*b9d0*/  LDC R20, c[0x0][0x600] ;  /* 0x00018000ff147b82 */ /* 0x000e220000000800 */
[-CC-:B--2---:R-:W-:Y:S02]  /*b9e0*/  SHF.R.U64 R10, R12, R8.reuse, R3.reuse ;  /* 0x000000080c0a7219 */ /* 0x184fe40000001203 */
[----:B------:R-:W-:-:S05]  /*b9f0*/  SHF.R.U32.HI R3, RZ, R8, R3 ;  /* 0x00000008ff037219 */ /* 0x000fca0000011603 */
[----:B------:R-:W2:Y:S01]  /*ba00*/  LDC R27, c[0x0][0x648] ;  /* 0x00019200ff1b7b82 */ /* 0x000ea20000000800 */
[-C--:B---3--:R-:W-:Y:S02]  /*ba10*/  SHF.L.U32 R4, R5, R26.reuse, RZ ;  /* 0x0000001a05047219 */ /* 0x088fe400000006ff */
[-CC-:B------:R-:W-:Y:S02]  /*ba20*/  SHF.R.U64 R14, R10, R26.reuse, R3.reuse ;  /* 0x0000001a0a0e7219 */ /* 0x180fe40000001203 */
[----:B------:R-:W-:Y:S02]  /*ba30*/  SHF.R.U32.HI R5, RZ, R26, R3 ;  /* 0x0000001aff057219 */ /* 0x000fe40000011603 */
[----:B------:R-:W-:Y:S01]  /*ba40*/  LOP3.LUT R25, RZ, R4, RZ, 0x33, !PT ;  /* 0x00000004ff197212 */ /* 0x000fe200078e33ff */
[----:B------:R-:W3:Y:S01]  /*ba50*/  LDC R30, c[0x0][0x638] ;  /* 0x00018e00ff1e7b82 */ /* 0x000ee20000000800 */
[----:B------:R-:W-:Y:S01]  /*ba60*/  SHF.L.U32 R26, R7, R26, RZ ;  /* 0x0000001a071a7219 */ /* 0x000fe200000006ff */
[----:B------:R-:W-:-:S06]  /*ba70*/  IMAD.MOV.U32 R4, RZ, RZ, R14 ;  /* 0x000000ffff047224 */ /* 0x000fcc00078e000e */
[----:B------:R-:W0:Y:S01]  /*ba80*/  LDC R31, c[0x0][0x610] ;  /* 0x00018400ff1f7b82 */ /* 0x000e220000000800 */
[----:B----4-:R-:W-:Y:S05]  /*ba90*/  @!P0 BRA `(.L_x_424) ;  /* 0x0000000000288947 */ /* 0x010fea0003800000 */
        /* <DEDUP_REMOVED lines=10> */
.L_x_424:
[----:B------:R-:W-:Y:S01]  /*bb40*/  ISETP.NE.AND P0, PT, R2, 0x1, PT ;  /* 0x000000010200780c */ /* 0x000fe20003f05270 */
[----:B0-----:R-:W-:Y:S01]  /*bb50*/  VIADD R7, R20, 0xffffffff ;  /* 0xffffffff14077836 */ /* 0x001fe20000000000 */
[----:B--2---:R-:W-:Y:S01]  /*bb60*/  SHF.R.U64 R0, R4, R27, R5 ;  /* 0x0000001b04007219 */ /* 0x004fe20000001205 */
[----:B------:R-:W-:Y:S01]  /*bb70*/  IMAD.MOV R13, RZ, RZ, -R13 ;  /* 0x000000ffff0d7224 */ /* 0x000fe200078e0a0d */
[----:B------:R-:W-:Y:S01]  /*bb80*/  LOP3.LUT R5, R10, R25, RZ, 0xc0, !PT ;  /* 0x000000190a057212 */ /* 0x000fe200078ec0ff */
[----:B------:R-:W-:Y:S01]  /*bb90*/  IMAD.MOV.U32 R4, RZ, RZ, 0x1 ;  /* 0x00000001ff047424 */ /* 0x000fe200078e00ff */
[----:B------:R-:W-:Y:S01]  /*bba0*/  LOP3.LUT R12, R12, R7, RZ, 0xc0, !PT ;  /* 0x000000070c0c7212 */ /* 0x000fe200078ec0ff */
[----:B------:R-:W-:Y:S02]  /*bbb0*/  IMAD.MOV R3, RZ, RZ, -R0 ;  /* 0x000000ffff037224 */ /* 0x000fe400078e0a00 */
[----:B------:R-:W-:Y:S02]  /*bbc0*/  IMAD R0, R26, R0, R5 ;  /* 0x000000001a007224 */ /* 0x000fe400078e0205 */
[----:B---3--:R-:W-:-:S02]  /*bbd0*/  IMAD R3, R3, R30, R14 ;  /* 0x0000001e03037224 */ /* 0x008fc400078e020e */
[----:B-1----:R-:W-:Y:S02]  /*bbe0*/  @P0 IMAD R21, R15, R13, R24 ;  /* 0x0000000d0f150224 */ /* 0x002fe400078e0218 */
[----:B------:R-:W-:Y:S01]  /*bbf0*/  IMAD R5, R3, R20, R12 ;  /* 0x0000001403057224 */ /* 0x000fe200078e020c */
[----:B------:R-:W-:Y:S01]  /*bc00*/  PRMT R3, R4, 0x7610, R3 ;  /* 0x0000761004037816 */ /* 0x000fe20000000003 */
[----:B------:R-:W-:-:S05]  /*bc10*/  IMAD R0, R0, R31, R21 ;  /* 0x0000001f00007224 */ /* 0x000fca00078e0215 */
[----:B------:R-:W-:Y:S02]  /*bc20*/  SEL R4, R5, R0, !P0 ;  /* 0x0000000005047207 */ /* 0x000fe40004000000 */
[----:B------:R-:W-:-:S03]  /*bc30*/  SEL R0, R0, R5, !P0 ;  /* 0x0000000500007207 */ /* 0x000fc60004000000 */
[----:B------:R0:W-:Y:S04]  /*bc40*/  STL [R1], R4 ;  /* 0x0000000401007387 */ /* 0x0001e80000100800 */
.L_x_422:
[----:B------:R2:W-:Y:S01]  /*bc50*/  STL [R1+0x4], R0 ;  /* 0x0000040001007387 */ /* 0x0005e20000100800 */
[----:B------:R-:W-:-:S13]  /*bc60*/  LOP3.LUT P0, RZ, R3, 0xff, RZ, 0xc0, !PT ;  /* 0x000000ff03ff7812 */ /* 0x000fda000780c0ff */
[----:B--2---:R-:W-:Y:S05]  /*bc70*/  @P0 BRA `(.L_x_425) ;  /* 0xffffff5400b00947 */ /* 0x004fea000383ffff */
[----:B------:R-:W-:Y:S05]  /*bc80*/  EXIT ;  /* 0x000000000000794d */ /* 0x000fea0003800000 */
.L_x_8:
[----:B------:R-:W-:Y:S01]  /*bc90*/  ULDC.64 UR4, c[0x0][0x650] ;  /* 0x0001940000047ab9 */ /* 0x000fe20000000a00 */
[----:B------:R-:W-:Y:S01]  /*bca0*/  PRMT R8, RZ, 0x7610, R8 ;  /* 0x00007610ff087816 */ /* 0x000fe20000000008 */
[----:B------:R-:W-:Y:S01]  /*bcb0*/  IMAD.MOV.U32 R21, RZ, RZ, -0x1 ;  /* 0xffffffffff157424 */ /* 0x000fe200078e00ff */
[----:B------:R-:W-:Y:S01]  /*bcc0*/  ISETP.GE.U32.AND P0, PT, R17, UR4, PT ;  /* 0x0000000411007c0c */ /* 0x000fe2000bf06070 */
[----:B------:R-:W-:Y:S02]  /*bcd0*/  IMAD.MOV.U32 R20, RZ, RZ, -0x1 ;  /* 0xffffffffff147424 */ /* 0x000fe400078e00ff */
[----:B------:R-:W-:Y:S01]  /*bce0*/  IMAD.MOV.U32 R6, RZ, RZ, -0x1 ;  /* 0xffffffffff067424 */ /* 0x000fe200078e00ff */
[----:B------:R-:W-:-:S13]  /*bcf0*/  ISETP.GE.U32.AND.EX P0, PT, R16, UR5, PT, P0 ;  /* 0x0000000510007c0c */ /* 0x000fda000bf06100 */
[----:B------:R-:W-:Y:S05]  /*bd00*/  @P0 BRA `(.L_x_426) ;  /* 0x0000000400300947 */ /* 0x000fea0003800000 */
        /* <DEDUP_REMOVED lines=18> */
.L_x_427:
[----:B------:R-:W0:Y:S01]  /*be30*/  LDC.64 R28, c[0x0][0x640] ;  /* 0x00019000ff1c7b82 */ /* 0x000e220000000a00 */
[-C--:B------:R-:W-:Y:S01]  /*be40*/  SHF.R.U64 R22, R12, R20.reuse, R13 ;  /* 0x000000140c167219 */ /* 0x080fe2000000120d */
[----:B------:R-:W-:Y:S01]  /*be50*/  IMAD.MOV.U32 R8, RZ, RZ, R17 ;  /* 0x000000ffff087224 */ /* 0x000fe200078e0011 */
[----:B------:R-:W-:Y:S01]  /*be60*/  SHF.R.U32.HI R6, RZ, R20, R13 ;  /* 0x00000014ff067219 */ /* 0x000fe2000001160d */
[----:B------:R-:W-:Y:S01]  /*be70*/  IMAD.MOV.U32 R30, RZ, RZ, 0x1 ;  /* 0x00000001ff1e7424 */ /* 0x000fe200078e00ff */
[----:B------:R-:W-:-:S03]  /*be80*/  IADD3 R11, P0, RZ, -R22, RZ ;  /* 0x80000016ff0b7210 */ /* 0x000fc60007f1e0ff */
        /* <DEDUP_REMOVED lines=10> */
[----:B------:R-:W-:Y:S02]  /*bf30*/  ISETP.NE.AND.EX P0, PT, R29, RZ, PT, P0 ;  /* 0x000000ff1d00720c */ /* 0x000fe40003f05300 */
[----:B------:R-:W0:Y:S02]  /*bf40*/  LDC R20, c[0x0][0x600] ;  /* 0x00018000ff147b82 */ /* 0x000e240000000800 */
[-CC-:B-1----:R-:W-:Y:S01]  /*bf50*/  SHF.R.U64 R14, R8, R10.reuse, R9.reuse ;  /* 0x0000000a080e7219 */ /* 0x182fe20000001209 */
[----:B------:R-:W-:Y:S01]  /*bf60*/  IMAD.MOV.U32 R8, RZ, RZ, -0x1 ;  /* 0xffffffffff087424 */ /* 0x000fe200078e00ff */
[----:B------:R-:W-:-:S04]  /*bf70*/  SHF.R.U32.HI R9, RZ, R10, R9 ;  /* 0x0000000aff097219 */ /* 0x000fc80000011609 */
[----:B------:R-:W1:Y:S01]  /*bf80*/  LDC R26, c[0x0][0x648] ;  /* 0x00019200ff1a7b82 */ /* 0x000e620000000800 */
[-CC-:B--2---:R-:W-:Y:S02]  /*bf90*/  SHF.R.U64 R21, R14, R12.reuse, R9.reuse ;  /* 0x0000000c0e157219 */ /* 0x184fe40000001209 */
[----:B------:R-:W-:-:S05]  /*bfa0*/  SHF.R.U32.HI R6, RZ, R12, R9 ;  /* 0x0000000cff067219 */ /* 0x000fca0000011609 */
[----:B------:R-:W2:Y:S01]  /*bfb0*/  LDC R27, c[0x0][0x638] ;  /* 0x00018e00ff1b7b82 */ /* 0x000ea20000000800 */
[-C--:B---3--:R-:W-:Y:S02]  /*bfc0*/  SHF.L.U32 R8, R8, R25.reuse, RZ ;  /* 0x0000001908087219 */ /* 0x088fe400000006ff */
[-CC-:B------:R-:W-:Y:S02]  /*bfd0*/  SHF.R.U64 R23, R21, R25.reuse, R6.reuse ;  /* 0x0000001915177219 */ /* 0x180fe40000001206 */
[----:B------:R-:W-:Y:S02]  /*bfe0*/  LOP3.LUT R32, RZ, R8, RZ, 0x33, !PT ;  /* 0x00000008ff207212 */ /* 0x000fe400078e33ff */
[----:B------:R-:W-:Y:S01]  /*bff0*/  SHF.R.U32.HI R9, RZ, R25, R6 ;  /* 0x00000019ff097219 */ /* 0x000fe20000011606 */
[----:B------:R-:W3:Y:S01]  /*c000*/  LDC R31, c[0x0][0x610] ;  /* 0x00018400ff1f7b82 */ /* 0x000ee20000000800 */
[----:B------:R-:W-:Y:S01]  /*c010*/  IMAD.MOV.U32 R8, RZ, RZ, R23 ;  /* 0x000000ffff087224 */ /* 0x000fe200078e0017 */
[----:B------:R-:W-:Y:S06]  /*c020*/  @!P0 BRA `(.L_x_428) ;  /* 0x0000000000288947 */ /* 0x000fec0003800000 */
        /* <DEDUP_REMOVED lines=10> */
.L_x_428:
[----:B------:R-:W-:Y:S02]  /*c0d0*/  ISETP.NE.AND P0, PT, R2, 0x1, PT ;  /* 0x000000010200780c */ /* 0x000fe40003f05270 */
[----:B-1----:R-:W-:Y:S01]  /*c0e0*/  SHF.R.U64 R6, R8, R26, R9 ;  /* 0x0000001a08067219 */ /* 0x002fe20000001209 */
[----:B0-----:R-:W-:Y:S01]  /*c0f0*/  VIADD R9, R20, 0xffffffff ;  /* 0xffffffff14097836 */ /* 0x001fe20000000000 */
[----:B------:R-:W-:Y:S02]  /*c100*/  SHF.L.U32 R30, R30, R25, RZ ;  /* 0x000000191e1e7219 */ /* 0x000fe400000006ff */
[----:B------:R-:W-:Y:S01]  /*c110*/  LOP3.LUT R5, R21, R32, RZ, 0xc0, !PT ;  /* 0x0000002015057212 */ /* 0x000fe200078ec0ff */
[----:B------:R-:W-:-:S04]  /*c120*/  IMAD.MOV R8, RZ, RZ, -R6 ;  /* 0x000000ffff087224 */ /* 0x000fc800078e0a06 */
[----:B------:R-:W-:Y:S01]  /*c130*/  IMAD R6, R30, R6, R5 ;  /* 0x000000061e067224 */ /* 0x000fe200078e0205 */
[----:B------:R-:W-:Y:S01]  /*c140*/  LOP3.LUT R5, R14, R9, RZ, 0xc0, !PT ;  /* 0x000000090e057212 */ /* 0x000fe200078ec0ff */
[----:B------:R-:W-:Y:S02]  /*c150*/  @P0 IMAD R3, R7, R24, R4 ;  /* 0x0000001807030224 */ /* 0x000fe400078e0204 */
[----:B--2---:R-:W-:Y:S02]  /*c160*/  IMAD R4, R8, R27, R23 ;  /* 0x0000001b08047224 */ /* 0x004fe400078e0217 */
[----:B---3--:R-:W-:Y:S02]  /*c170*/  IMAD R3, R6, R31, R3 ;  /* 0x0000001f06037224 */ /* 0x008fe400078e0203 */
[----:B------:R-:W-:Y:S02]  /*c180*/  IMAD R4, R4, R20, R5 ;  /* 0x0000001404047224 */ /* 0x000fe400078e0205 */
[----:B------:R-:W-:-:S02]  /*c190*/  IMAD.MOV.U32 R8, RZ, RZ, 0x1 ;  /* 0x00000001ff087424 */ /* 0x000fc400078e00ff */
[----:B------:R-:W-:Y:S01]  /*c1a0*/  IMAD.MOV.U32 R6, RZ, RZ, R22 ;  /* 0x000000ffff067224 */ /* 0x000fe200078e0016 */
[----:B------:R-:W-:Y:S02]  /*c1b0*/  SEL R20, R4, R3, !P0 ;  /* 0x0000000304147207 */ /* 0x000fe40004000000 */
[----:B------:R-:W-:-:S07]  /*c1c0*/  SEL R21, R3, R4, !P0 ;  /* 0x0000000403157207 */ /* 0x000fce0004000000 */
.L_x_426:
[----:B------:R-:W-:-:S08]  /*c1d0*/  NOP ;  /* 0x0000000000007918 */ /* 0x000fd00000000000 */
[----:B------:R-:W0:-:S00]  /*c1e0*/  USETMAXREG.DEALLOC.CTAPOOL 0x28 ;  /* 0x00000028000079c8 */ /* 0x000e0000080e0500 */
[----:B0-----:R-:W-:-:S13]  /*c1f0*/  ISETP.NE.AND P0, PT, R0, RZ, PT ;  /* 0x000000ff0000720c */ /* 0x001fda0003f05270 */
[----:B------:R-:W-:Y:S05]  /*c200*/  @P0 EXIT ;  /* 0x000000000000094d */ /* 0x000fea0003800000 */
[----:B------:R-:W-:Y:S01]  /*c210*/  LOP3.LUT P0, RZ, R8, 0xff, RZ, 0xc0, !PT ;  /* 0x000000ff08ff7812 */ /* 0x000fe2000780c0ff */
[----:B------:R-:W-:Y:S02]  /*c220*/  IMAD.MOV.U32 R0, RZ, RZ, 0x1 ;  /* 0x00000001ff007424 */ /* 0x000fe400078e00ff */
[----:B------:R-:W-:-:S10]  /*c230*/  IMAD.MOV.U32 R3, RZ, RZ, RZ ;  /* 0x000000ffff037224 */ /* 0x000fd400078e00ff */
[----:B------:R-:W-:Y:S05]  /*c240*/  @!P0 BRA `(.L_x_429) ;  /* 0x0000000c004c8947 */ /* 0x000fea0003800000 */
[----:B------:R-:W0:Y:S01]  /*c250*/  LDC R0, c[0x0][0x28c] ;  /* 0x0000a300ff007b82 */ /* 0x000e220000000800 */
[----:B------:R-:W1:Y:S01]  /*c260*/  S2R R9, SR_CgaCtaId ;  /* 0x0000000000097919 */ /* 0x000e620000008800 */
[----:B------:R-:W-:Y:S01]  /*c270*/  ULDC UR5, c[0x0][0x658] ;  /* 0x0001960000057ab9 */ /* 0x000fe20000000800 */
[----:B------:R-:W-:Y:S01]  /*c280*/  UMOV UR7, 0xffffffff ;  /* 0xffffffff00077882 */ /* 0x000fe20000000000 */
[----:B------:R-:W-:Y:S01]  /*c290*/  ULDC UR6, c[0x0][0xc] ;  /* 0x0000030000067ab9 */ /* 0x000fe20000000800 */
[----:B------:R-:W-:Y:S01]  /*c2a0*/  USHF.L.U32 UR8, UR7, UR5, URZ ;  /* 0x0000000507087299 */ /* 0x000fe2000800063f */
[----:B------:R-:W-:Y:S01]  /*c2b0*/  IMAD.MOV.U32 R12, RZ, RZ, 0x1800 ;  /* 0x00001800ff0c7424 */ /* 0x000fe200078e00ff */
[----:B------:R-:W-:Y:S01]  /*c2c0*/  UMOV UR9, 0x1 ;  /* 0x0000000100097882 */ /* 0x000fe20000000000 */
[----:B------:R-:W-:Y:S01]  /*c2d0*/  ULDC UR7, c[0x0][0x10] ;  /* 0x0000040000077ab9 */ /* 0x000fe20000000800 */
[----:B------:R-:W-:Y:S01]  /*c2e0*/  USHF.L.U32 UR18, UR9, UR5, URZ ;  /* 0x0000000509127299 */ /* 0x000fe2000800063f */
[----:B------:R-:W-:Y:S01]  /*c2f0*/  BSSY B0, `(.L_x_429) ;  /* 0x00000c8000007945 */ /* 0x000fe20003800000 */
[----:B------:R-:W-:Y:S01]  /*c300*/  UIMAD.WIDE.U32 UR6, UR6, UR7, URZ ;  /* 0x00000007060672a5 */ /* 0x000fe2000f8e003f */
[----:B------:R-:W-:Y:S01]  /*c310*/  IMAD.MOV.U32 R11, RZ, RZ, 0x1 ;  /* 0x00000001ff0b7424 */ /* 0x000fe200078e00ff */
[----:B------:R-:W-:Y:S01]  /*c320*/  ULDC UR5, c[0x0][0x14] ;  /* 0x0000050000057ab9 */ /* 0x000fe20000000800 */
[----:B------:R-:W-:Y:S01]  /*c330*/  LOP3.LUT R8, R19, 0x2, RZ, 0xfc, !PT ;  /* 0x0000000213087812 */ /* 0x000fe200078efcff */
[----:B------:R-:W-:-:S02]  /*c340*/  UIMAD.WIDE.U32 UR22, UR6, UR5, URZ ;  /* 0x00000005061672a5 */ /* 0x000fc4000f8e003f */
[----:B------:R-:W-:Y:S01]  /*c350*/  UIMAD UR13, UR7, UR5, URZ ;  /* 0x00000005070d72a4 */ /* 0x000fe2000f8e023f */
[----:B------:R-:W-:Y:S01]  /*c360*/  ULDC UR4, c[0x0][0x600] ;  /* 0x0001800000047ab9 */ /* 0x000fe20000000800 */
[----:B------:R-:W-:Y:S02]  /*c370*/  ULOP3.LUT UR17, URZ, UR8, URZ, 0x33, !UPT ;  /* 0x000000083f117292 */ /* 0x000fe4000f8e333f */
[----:B------:R-:W-:Y:S01]  /*c380*/  UIADD3 UR4, UR4, -0x1, URZ ;  /* 0xffffffff04047890 */ /* 0x000fe2000fffe03f */
[----:B0-----:R-:W-:Y:S01]  /*c390*/  VIADD R0, R0, 0x3f ;  /* 0x0000003f00007836 */ /* 0x001fe20000000000 */
[----:B------:R-:W-:Y:S01]  /*c3a0*/  UIADD3 UR13, UR23, UR13, URZ ;  /* 0x0000000d170d7290 */ /* 0x000fe2000fffe03f */
[----:B------:R-:W-:-:S03]  /*c3b0*/  ULDC.64 UR24, c[0x0][0x198] ;  /* 0x0000660000187ab9 */ /* 0x000fc60000000a00 */
[----:B------:R-:W-:-:S04]  /*c3c0*/  SHF.R.S32.HI R3, RZ, 0x1f, R0 ;  /* 0x0000001fff037819 */ /* 0x000fc80000011400 */
[----:B------:R-:W-:Y:S01]  /*c3d0*/  LEA.HI R3, R3, R0, RZ, 0x6 ;  /* 0x0000000003037211 */ /* 0x000fe200078f30ff */
[----:B------:R-:W-:Y:S01]  /*c3e0*/  IMAD.MOV.U32 R0, RZ, RZ, 0x1 ;  /* 0x00000001ff007424 */ /* 0x000fe200078e00ff */
[----:B-1----:R-:W-:Y:S02]  /*c3f0*/  LOP3.LUT R9, R9, 0x1, RZ, 0xc0, !PT ;  /* 0x0000000109097812 */ /* 0x002fe400078ec0ff */
[----:B------:R-:W-:Y:S01]  /*c400*/  SHF.R.S32.HI R10, RZ, 0x6, R3 ;  /* 0x00000006ff0a7819 */ /* 0x000fe20000011403 */
[----:B------:R-:W-:Y:S02]  /*c410*/  IMAD.MOV.U32 R3, RZ, RZ, RZ ;  /* 0x000000ffff037224 */ /* 0x000fe400078e00ff */
[----:B------:R-:W-:Y:S02]  /*c420*/  IMAD R12, R9, R12, 0x1b180 ;  /* 0x0001b180090c7424 */ /* 0x000fe400078e020c */
[----:B------:R-:W-:-:S07]  /*c430*/  VIADD R13, R10, 0x1 ;  /* 0x000000010a0d7836 */ /* 0x000fce0000000000 */
.L_x_440:
[----:B------:R-:W-:-:S03]  /*c440*/  UMOV UR5, 0xffffffff ;  /* 0xffffffff00057882 */ /* 0x000fc60000000000 */
[----:B------:R-:W-:Y:S05]  /*c450*/  BRA.DIV UR5, `(.L_x_430) ;  /* 0x0000001205647947 */ /* 0x000fea000b800000 */
[----:B------:R-:W-:-:S13]  /*c460*/  ELECT P6, URZ, PT ;  /* 0x00000000003f782f */ /* 0x000fda00038c0000 */
.L_x_456:
[----:B------:R-:W0:Y:S01]  /*c470*/  LDC R4, c[0x0][0x28c] ;  /* 0x0000a300ff047b82 */ /* 0x000e220000000800 */
[----:B------:R-:W-:Y:S01]  /*c480*/  BSSY B1, `(.L_x_431) ;  /* 0x0000039000017945 */ /* 0x000fe20003800000 */
[----:B0-----:R-:W-:-:S13]  /*c490*/  ISETP.LT.OR P6, PT, R4, 0x1, !P6 ;  /* 0x000000010400780c */ /* 0x001fda00077c1670 */
[----:B------:R-:W-:Y:S05]  /*c4a0*/  @P6 BRA `(.L_x_432) ;  /* 0x0000000000d86947 */ /* 0x000fea0003800000 */
[----:B------:R-:W-:Y:S02]  /*c4b0*/  IMAD R20, R20, 0x2, R9 ;  /* 0x0000000214147824 */ /* 0x000fe400078e0209 */
[----:B------:R-:W-:Y:S02]  /*c4c0*/  IMAD R21, R21, 0xc0, RZ ;  /* 0x000000c015157824 */ /* 0x000fe400078e02ff */
[----:B------:R-:W-:Y:S02]  /*c4d0*/  IMAD.MOV.U32 R24, RZ, RZ, RZ ;  /* 0x000000ffff187224 */ /* 0x000fe400078e00ff */
[----:B------:R-:W-:Y:S02]  /*c4e0*/  IMAD.MOV.U32 R4, RZ, RZ, R13 ;  /* 0x000000ffff047224 */ /* 0x000fe400078e000d */
[----:B------:R-:W-:Y:S02]  /*c4f0*/  IMAD.MOV.U32 R5, RZ, RZ, R0 ;  /* 0x000000ffff057224 */ /* 0x000fe400078e0000 */
[----:B------:R-:W-:-:S02]  /*c500*/  IMAD.MOV.U32 R7, RZ, RZ, R3 ;  /* 0x000000ffff077224 */ /* 0x000fc400078e0003 */
[----:B------:R-:W-:-:S07]  /*c510*/  IMAD R20, R20, 0x60, RZ ;  /* 0x0000006014147824 */ /* 0x000fce00078e02ff */
.L_x_435:
[----:B------:R-:W0:Y:S01]  /*c520*/  S2R R15, SR_CgaCtaId ;  /* 0x00000000000f7919 */ /* 0x000e220000008800 */
[----:B------:R-:W-:Y:S02]  /*c530*/  MOV R14, 0x400 ;  /* 0x00000400000e7802 */ /* 0x000fe40000000f00 */
[----:B------:R-:W-:Y:S02]  /*c540*/  LOP3.LUT P1, RZ, R18, 0x7f, RZ, 0xc0, !PT ;  /* 0x0000007f12ff7812 */ /* 0x000fe4000782c0ff */
[----:B0-----:R-:W-:Y:S02]  /*c550*/  LEA R22, R15, R14, 0x18 ;  /* 0x0000000e0f167211 */ /* 0x001fe400078ec0ff */
[----:B------:R-:W-:-:S09]  /*c560*/  SHF.L.U32 R14, R5, 0x1f, RZ ;  /* 0x0000001f050e7819 */ /* 0x000fd200000006ff */
[----:B------:R-:W0:Y:S01]  /*c570*/  @!P1 LDC R15, c[0x0][0x500] ;  /* 0x00014000ff0f9b82 */ /* 0x000e220000000800 */
[----:B------:R-:W-:-:S04]  /*c580*/  IMAD R23, R7, 0x8, R22 ;  /* 0x0000000807177824 */ /* 0x000fc800078e0216 */
[----:B------:R-:W1:Y:S02]  /*c590*/  SYNCS.PHASECHK.TRANS64.TRYWAIT P0, [R23+URZ+0x48], R14 ;  /* 0x0000480e170075a7 */ /* 0x000e64000800017f */
[----:B-1----:R-:W-:Y:S05]  /*c5a0*/  @!P0 BRA `(.L_x_433) ;  /* 0x0000001000308947 */ /* 0x002fea0003800000 */
.L_x_457:
[----:B-1----:R-:W-:Y:S01]  /*c5b0*/  PRMT R14, R8, 0x9910, RZ ;  /* 0x00009910080e7816 */ /* 0x002fe200000000ff */
[----:B0-----:R0:W-:Y:S03]  /*c5c0*/  @!P1 SYNCS.ARRIVE.TRANS64 RZ, [R23+URZ], R15 ;  /* 0x0000000f17ff99a7 */ /* 0x0011e6000800003f */
[----:B------:R-:W-:-:S13]  /*c5d0*/  ISETP.NE.AND P0, PT, R14, 0x2, PT ;  /* 0x000000020e00780c */ /* 0x000fda0003f05270 */
[----:B0-----:R-:W-:Y:S05]  /*c5e0*/  @P0 BRA `(.L_x_434) ;  /* 0x0000000000040947 */ /* 0x001fea0003800000 */
[----:B------:R-:W-:Y:S01]  /*c5f0*/  BPT.TRAP 0x1 ;  /* 0x000000040000795c */ /* 0x000fe20000300000 */
.L_x_434:
[----:B------:R-:W-:Y:S01]  /*c600*/  IMAD R14, R7, 0x3000, R22 ;  /* 0x00003000070e7824 */ /* 0x000fe200078e0216 */
[----:B------:R-:W-:Y:S01]  /*c610*/  R2UR UR19, R22 ;  /* 0x00000000161372ca */ /* 0x000fe200000e0000 */
[----:B------:R-:W-:Y:S01]  /*c620*/  VIADD R4, R4, 0xffffffff ;  /* 0xffffffff04047836 */ /* 0x000fe20000000000 */
[----:B------:R-:W-:Y:S01]  /*c630*/  R2UR UR9, R23 ;  /* 0x00000000170972ca */ /* 0x000fe200000e0000 */
[----:B------:R-:W-:Y:S01]  /*c640*/  UIADD3 UR6, UP0, UR24, 0xf0, URZ ;  /* 0x000000f018067890 */ /* 0x000fe2000ff1e03f */
[----:B------:R-:W-:Y:S01]  /*c650*/  R2UR UR5, R14 ;  /* 0x000000000e0572ca */ /* 0x000fe200000e0000 */
[----:B------:R-:W-:Y:S01]  /*c660*/  IMAD R14, R7, 0x3000, R12 ;  /* 0x00003000070e7824 */ /* 0x000fe200078e020c */
[----:B------:R-:W-:Y:S01]  /*c670*/  R2UR UR11, R21 ;  /* 0x00000000150b72ca */ /* 0x000fe200000e0000 */
[----:B------:R-:W-:Y:S01]  /*c680*/  UIADD3 UR26, UP1, UR24, 0x1f0, URZ ;  /* 0x000001f0181a7890 */ /* 0x000fe2000ff3e03f */
[----:B------:R-:W-:Y:S01]  /*c690*/  R2UR UR10, R24 ;  /* 0x00000000180a72ca */ /* 0x000fe200000e0000 */
[----:B------:R-:W-:Y:S01]  /*c6a0*/  UIADD3.X UR7, URZ, UR25, URZ, UP0, !UPT ;  /* 0x000000193f077290 */ /* 0x000fe200087fe43f */
[----:B------:R-:W-:Y:S01]  /*c6b0*/  R2UR UR8, R14 ;  /* 0x000000000e0872ca */ /* 0x000fe200000e0000 */
[----:B------:R-:W-:Y:S01]  /*c6c0*/  VIADD R7, R7, 0x1 ;  /* 0x0000000107077836 */ /* 0x000fe20000000000 */
[----:B------:R-:W-:Y:S01]  /*c6d0*/  R2UR UR12, R6 ;  /* 0x00000000060c72ca */ /* 0x000fe200000e0000 */
[----:B------:R-:W-:Y:S01]  /*c6e0*/  UIADD3.X UR27, URZ, UR25, URZ, UP1, !UPT ;  /* 0x000000193f1b7290 */ /* 0x000fe20008ffe43f */
[----:B------:R-:W-:Y:S01]  /*c6f0*/  R2UR UR20, R20 ;  /* 0x00000000141472ca */ /* 0x000fe200000e0000 */
[----:B------:R-:W-:Y:S01]  /*c700*/  UMOV UR14, 0x0 ;  /* 0x00000000000e7882 */ /* 0x000fe20000000000 */
[----:B------:R-:W-:Y:S01]  /*c710*/  ISETP.GT.AND P1, PT, R4, 0x1, PT ;  /* 0x000000010400780c */ /* 0x000fe20003f24270 */
[----:B------:R-:W-:Y:S01]  /*c720*/  UIADD3 UR16, UR5, 0x180, URZ ;  /* 0x0000018005107890 */ /* 0x000fe2000fffe03f */
[C---:B------:R-:W-:Y:S01]  /*c730*/  ISETP.NE.AND P0, PT, R7.reuse, 0x9, PT ;  /* 0x000000090700780c */ /* 0x040fe20003f05270 */
[----:B------:R-:W-:Y:S01]  /*c740*/  UMOV UR15, 0x10000000 ;  /* 0x10000000000f7882 */ /* 0x000fe20000000000 */
[----:B------:R-:W-:Y:S01]  /*c750*/  UMOV UR21, 0x30000 ;  /* 0x0003000000157882 */ /* 0x000fe20000000000 */
[----:B------:R-:W-:Y:S01]  /*c760*/  VIADD R24, R24, 0x40 ;  /* 0x0000004018187836 */ /* 0x000fe20000000000 */
[----:B------:R-:W-:Y:S01]  /*c770*/  SEL R14, RZ, 0x1, P0 ;  /* 0x00000001ff0e7807 */ /* 0x000fe20000000000 */
[----:B------:R-:W-:Y:S01]  /*c780*/  UIADD3 UR5, UR19, UR8, URZ ;  /* 0x0000000813057290 */ /* 0x000fe2000fffe03f */
[----:B------:R-:W-:-:S02]  /*c790*/  SEL R7, R7, RZ, P0 ;  /* 0x000000ff07077207 */ /* 0x000fc40000000000 */
[----:B------:R-:W-:Y:S01]  /*c7a0*/  UMOV UR8, UR16 ;  /* 0x0000001000087c82 */ /* 0x000fe20008000000 */
[----:B------:R-:W-:Y:S01]  /*c7b0*/  LOP3.LUT R5, R5, R14, RZ, 0x3c, !PT ;  /* 0x0000000e05057212 */ /* 0x000fe200078e3cff */
[----:B------:R0:W-:Y:S02]  /*c7c0*/  UTMALDG.3D [UR8], [UR6], desc[UR14] ;  /* 0x00000e08060075b4 */ /* 0x0001e40008011000 */
[----:B0-----:R-:W-:Y:S01]  /*c7d0*/  UMOV UR11, UR20 ;  /* 0x00000014000b7c82 */ /* 0x001fe20008000000 */
[----:B------:R-:W-:Y:S02]  /*c7e0*/  UMOV UR8, UR5 ;  /* 0x0000000500087c82 */ /* 0x000fe40008000000 */
[----:B------:R0:W-:Y:S02]  /*c7f0*/  UTMALDG.3D.MULTICAST [UR8], [UR26], UR21, desc[UR14] ;  /* 0x00000e081a0073b4 */ /* 0x0001e40008011815 */
[----:B0-----:R-:W-:Y:S05]  /*c800*/  @P1 BRA `(.L_x_435) ;  /* 0xfffffffc00441947 */ /* 0x001fea000383ffff */
.L_x_432:
[----:B------:R-:W-:Y:S05]  /*c810*/  BSYNC B1 ;  /* 0x0000000000017941 */ /* 0x000fea0003800000 */
.L_x_431:
[----:B------:R-:W-:Y:S01]  /*c820*/  LOP3.LUT P1, RZ, R11, 0xff, RZ, 0xc0, !PT ;  /* 0x000000ff0bff7812 */ /* 0x000fe2000782c0ff */
[C---:B------:R-:W-:Y:S01]  /*c830*/  IMAD.IADD R6, R10.reuse, 0x1, R3 ;  /* 0x000000010a067824 */ /* 0x040fe200078e0203 */
[----:B------:R-:W-:Y:S01]  /*c840*/  ULDC.64 UR6, c[0x0][0x650] ;  /* 0x0001940000067ab9 */ /* 0x000fe20000000a00 */
[----:B------:R-:W-:Y:S01]  /*c850*/  ISETP.GE.U32.AND P2, PT, R10, 0x9, PT ;  /* 0x000000090a00780c */ /* 0x000fe20003f46070 */
[----:B------:R-:W-:Y:S01]  /*c860*/  BSSY B1, `(.L_x_436) ;  /* 0x000006e000017945 */ /* 0x000fe20003800000 */
[----:B------:R-:W-:Y:S01]  /*c870*/  IMAD.MOV.U32 R21, RZ, RZ, -0x1 ;  /* 0xffffffffff157424 */ /* 0x000fe200078e00ff */
[----:B------:R-:W-:Y:S01]  /*c880*/  ISETP.GT.U32.AND P0, PT, R6, 0x8, PT ;  /* 0x000000080600780c */ /* 0x000fe20003f04070 */
[----:B------:R-:W-:Y:S01]  /*c890*/  IMAD.MOV.U32 R20, RZ, RZ, -0x1 ;  /* 0xffffffffff147424 */ /* 0x000fe200078e00ff */
[----:B------:R-:W-:Y:S02]  /*c8a0*/  PRMT R11, RZ, 0x7610, R11 ;  /* 0x00007610ff0b7816 */ /* 0x000fe4000000000b */
[----:B------:R-:W-:-:S03]  /*c8b0*/  ISETP.LT.U32.AND P0, PT, R10, 0x9, P0 ;  /* 0x000000090a00780c */ /* 0x000fc60000701070 */
[----:B------:R-:W0:Y:S01]  /*c8c0*/  @P1 S2R R5, SR_CgaCtaId ;  /* 0x0000000000051919 */ /* 0x000e220000008800 */
[----:B------:R-:W-:-:S04]  /*c8d0*/  @P1 MOV R4, 0x400 ;  /* 0x0000040000041802 */ /* 0x000fc80000000f00 */
[----:B0-----:R-:W-:Y:S01]  /*c8e0*/  @P1 LEA R3, R5, R4, 0x18 ;  /* 0x0000000405031211 */ /* 0x001fe200078ec0ff */
[----:B------:R-:W-:-:S03]  /*c8f0*/  IMAD.WIDE.U32 R4, R6, 0x38e38e39, RZ ;  /* 0x38e38e3906047825 */ /* 0x000fc600078e00ff */
[----:B------:R0:W-:Y:S01]  /*c900*/  @P1 SYNCS.ARRIVE.TRANS64.A1T0 RZ, [R3+URZ+0xa8], RZ ;  /* 0x0000a8ff03ff19a7 */ /* 0x0001e2000810003f */
[----:B------:R-:W-:Y:S02]  /*c910*/  IADD3 R17, P1, R17, UR22, RZ ;  /* 0x0000001611117c10 */ /* 0x000fe4000ff3e0ff */
[----:B------:R-:W-:Y:S02]  /*c920*/  SHF.R.U32.HI R5, RZ, 0x1, R5 ;  /* 0x00000001ff057819 */ /* 0x000fe40000011605 */
[----:B------:R-:W-:Y:S02]  /*c930*/  IADD3.X R16, R16, UR13, RZ, P1, !PT ;  /* 0x0000000d10107c10 */ /* 0x000fe40008ffe4ff */
[----:B------:R-:W-:Y:S02]  /*c940*/  PRMT R4, RZ, 0x7610, R4 ;  /* 0x00007610ff047816 */ /* 0x000fe40000000004 */
[----:B0-----:R-:W-:Y:S02]  /*c950*/  SEL R3, RZ, 0x1, !P0 ;  /* 0x00000001ff037807 */ /* 0x001fe40004000000 */
[----:B------:R-:W-:-:S02]  /*c960*/  ISETP.GE.U32.AND P0, PT, R17, UR6, PT ;  /* 0x0000000611007c0c */ /* 0x000fc4000bf06070 */
[----:B------:R-:W-:Y:S01]  /*c970*/  LOP3.LUT R0, R0, R3, RZ, 0x3c, !PT ;  /* 0x0000000300007212 */ /* 0x000fe200078e3cff */
[----:B------:R-:W-:Y:S01]  /*c980*/  IMAD R3, R5, -0x9, R6 ;  /* 0xfffffff705037824 */ /* 0x000fe200078e0206 */
[----:B------:R-:W-:Y:S01]  /*c990*/  ISETP.GE.U32.AND.EX P0, PT, R16, UR7, PT, P0 ;  /* 0x0000000710007c0c */ /* 0x000fe2000bf06100 */
[----:B------:R-:W-:Y:S01]  /*c9a0*/  IMAD.MOV.U32 R6, RZ, RZ, -0x1 ;  /* 0xffffffffff067424 */ /* 0x000fe200078e00ff */
[----:B------:R-:W-:-:S11]  /*c9b0*/  @P2 LOP3.LUT R0, R0, 0x1, R5, 0x78, !PT ;  /* 0x0000000100002812 */ /* 0x000fd600078e7805 */
[----:B------:R-:W-:Y:S05]  /*c9c0*/  @P0 BRA `(.L_x_437) ;  /* 0x00000004005c0947 */ /* 0x000fea0003800000 */
[----:B------:R-:W0:Y:S01]  /*c9d0*/  S2R R15, SR_CTAID.X ;  /* 0x00000000000f7919 */ /* 0x000e220000002500 */
[----:B------:R-:W-:Y:S01]  /*c9e0*/  ULDC.64 UR6, c[0x0][0x628] ;  /* 0x00018a0000067ab9 */ /* 0x000fe20000000a00 */
[----:B------:R-:W-:Y:S01]  /*c9f0*/  ULDC UR8, c[0x0][0x630] ;  /* 0x00018c0000087ab9 */ /* 0x000fe20000000800 */
[----:B------:R-:W-:Y:S01]  /*ca00*/  ISETP.NE.U32.AND P0, PT, RZ, UR6, PT ;  /* 0x00000006ff007c0c */ /* 0x000fe2000bf05070 */
[----:B------:R-:W1:Y:S01]  /*ca10*/  S2R R20, SR_CTAID.Y ;  /* 0x0000000000147919 */ /* 0x000e620000002600 */
[----:B------:R-:W-:Y:S01]  /*ca20*/  ULDC UR9, c[0x0][0x150] ;  /* 0x0000540000097ab9 */ /* 0x000fe20000000800 */
[----:B------:R-:W-:Y:S01]  /*ca30*/  IMAD.MOV.U32 R4, RZ, RZ, R17 ;  /* 0x000000ffff047224 */ /* 0x000fe200078e0011 */
[----:B------:R-:W-:Y:S01]  /*ca40*/  ISETP.NE.AND.EX P0, PT, RZ, UR7, PT, P0 ;  /* 0x00000007ff007c0c */ /* 0x000fe2000bf05300 */
[----:B------:R-:W-:Y:S01]  /*ca50*/  IMAD.MOV.U32 R5, RZ, RZ, R16 ;  /* 0x000000ffff057224 */ /* 0x000fe200078e0010 */
[----:B0-----:R-:W-:-:S11]  /*ca60*/  I2FP.F32.U32 R22, R15 ;  /* 0x0000000f00167245 */ /* 0x001fd60000201000 */
[----:B------:R-:W-:Y:S05]  /*ca70*/  @!P0 BRA `(.L_x_438) ;  /* 0x0000000000288947 */ /* 0x000fea0003800000 */
[----:B------:R-:W-:Y:S02]  /*ca80*/  ULDC UR5, c[0x0][0x634] ;  /* 0x00018d0000057ab9 */ /* 0x000fe40000000800 */
[----:B------:R-:W-:-:S05]  /*ca90*/  IADD3 R5, P0, R17, UR5, RZ ;  /* 0x0000000511057c10 */ /* 0x000fca000ff1e0ff */
[----:B------:R-:W-:-:S04]  /*caa0*/  IMAD.X R21, RZ, RZ, R16, P0 ;  /* 0x000000ffff157224 */ /* 0x000fc800000e0610 */
[----:B------:R-:W-:-:S04]  /*cab0*/  IMAD.WIDE.U32 R6, R21, UR6, RZ ;  /* 0x0000000615067c25 */ /* 0x000fc8000f8e00ff */
[----:B------:R-:W-:-:S04]  /*cac0*/  IMAD.WIDE.U32 R6, P0, R5, UR7, R6 ;  /* 0x0000000705067c25 */ /* 0x000fc8000f800006 */
[----:B------:R-:W-:-:S04]  /*cad0*/  IMAD.WIDE.U32 R4, R5, UR6, RZ ;  /* 0x0000000605047c25 */ /* 0x000fc8000f8e00ff */
[----:B------:R-:W-:Y:S01]  /*cae0*/  IMAD.MOV.U32 R4, RZ, RZ, R7 ;  /* 0x000000ffff047224 */ /* 0x000fe200078e0007 */
[----:B------:R-:W-:Y:S01]  /*caf0*/  IADD3 RZ, P1, R5, R6, RZ ;  /* 0x0000000605ff7210 */ /* 0x000fe20007f3e0ff */
[----:B------:R-:W-:-:S04]  /*cb00*/  IMAD.X R5, RZ, RZ, RZ, P0 ;  /* 0x000000ffff057224 */ /* 0x000fc800000e06ff */
[----:B------:R-:W-:-:S08]  /*cb10*/  IMAD.WIDE.U32.X R4, R21, UR7, R4, P1 ;  /* 0x0000000715047c25 */ /* 0x000fd000088e0404 */
.L_x_438:
[--C-:B------:R-:W-:Y:S01]  /*cb20*/  SHF.R.U64 R14, R4, UR8, R5.reuse ;  /* 0x00000008040e7c19 */ /* 0x100fe20008001205 */
[----:B------:R-:W-:Y:S01]  /*cb30*/  FMUL R22, R22, UR9 ;  /* 0x0000000916167c20 */ /* 0x000fe20008400000 */
[----:B------:R-:W-:Y:S01]  /*cb40*/  SHF.R.U32.HI R4, RZ, UR8, R5 ;  /* 0x00000008ff047c19 */ /* 0x000fe20008011605 */
[----:B------:R-:W0:Y:S01]  /*cb50*/  LDC R6, c[0x0][0x144] ;  /* 0x00005100ff067b82 */ /* 0x000e220000000800 */
[----:B------:R-:W-:Y:S01]  /*cb60*/  IADD3 R21, P0, RZ, -R14, RZ ;  /* 0x8000000eff157210 */ /* 0x000fe20007f1e0ff */
[----:B------:R-:W-:Y:S01]  /*cb70*/  ULDC.64 UR6, c[0x0][0x620] ;  /* 0x0001880000067ab9 */ /* 0x000fe20000000a00 */
[----:B-1----:R-:W-:Y:S01]  /*cb80*/  I2FP.F32.U32 R5, R20 ;  /* 0x0000001400057245 */ /* 0x002fe20000201000 */
[----:B------:R-:W-:Y:S01]  /*cb90*/  ULDC UR5, c[0x0][0x154] ;  /* 0x0000550000057ab9 */ /* 0x000fe20000000800 */
[----:B------:R-:W1:Y:S01]  /*cba0*/  F2I.U32.TRUNC.NTZ R22, R22 ;  /* 0x0000001600167305 */ /* 0x000e62000020f000 */
[----:B------:R-:W-:Y:S01]  /*cbb0*/  IMAD.X R4, RZ, RZ, ~R4, P0 ;  /* 0x000000ffff047224 */ /* 0x000fe200000e0e04 */
[----:B------:R-:W-:Y:S01]  /*cbc0*/  ISETP.NE.AND P2, PT, R2, 0x1, PT ;  /* 0x000000010200780c */ /* 0x000fe20003f45270 */
[----:B------:R-:W-:Y:S01]  /*cbd0*/  FMUL R23, R5, UR5 ;  /* 0x0000000505177c20 */ /* 0x000fe20008400000 */
[----:B------:R-:W2:Y:S01]  /*cbe0*/  LDC R25, c[0x0][0x148] ;  /* 0x00005200ff197b82 */ /* 0x000ea20000000800 */
[----:B------:R-:W-:Y:S01]  /*cbf0*/  IMAD R4, R4, UR6, RZ ;  /* 0x0000000604047c24 */ /* 0x000fe2000f8e02ff */
[----:B------:R-:W-:Y:S01]  /*cc00*/  ULDC UR5, c[0x0][0x618] ;  /* 0x0001860000057ab9 */ /* 0x000fe20000000800 */
[----:B------:R-:W-:-:S02]  /*cc10*/  IMAD.MOV.U32 R5, RZ, RZ, R16 ;  /* 0x000000ffff057224 */ /* 0x000fc400078e0010 */
[----:B------:R-:W-:Y:S01]  /*cc20*/  IMAD R7, R21, UR7, R4 ;  /* 0x0000000715077c24 */ /* 0x000fe2000f8e0204 */
[----:B------:R-:W3:Y:S01]  /*cc30*/  F2I.U32.TRUNC.NTZ R23, R23 ;  /* 0x0000001700177305 */ /* 0x000ee2000020f000 */
[----:B------:R-:W-:-:S04]  /*cc40*/  IMAD.MOV.U32 R4, RZ, RZ, R17 ;  /* 0x000000ffff047224 */ /* 0x000fc800078e0011 */
[----:B------:R-:W-:Y:S01]  /*cc50*/  IMAD.WIDE.U32 R4, R21, UR6, R4 ;  /* 0x0000000615047c25 */ /* 0x000fe2000f8e0004 */
[----:B------:R-:W-:Y:S02]  /*cc60*/  ULDC.64 UR6, c[0x0][0x640] ;  /* 0x0001900000067ab9 */ /* 0x000fe40000000a00 */
[----:B------:R-:W-:Y:S01]  /*cc70*/  ISETP.NE.U32.AND P0, PT, RZ, UR6, PT ;  /* 0x00000006ff007c0c */ /* 0x000fe2000bf05070 */
[----:B------:R-:W-:Y:S02]  /*cc80*/  IMAD.IADD R5, R5, 0x1, R7 ;  /* 0x0000000105057824 */ /* 0x000fe400078e0207 */
[----:B-1----:R-:W-:Y:S01]  /*cc90*/  IMAD.MOV R22, RZ, RZ, -R22 ;  /* 0x000000ffff167224 */ /* 0x002fe200078e0a16 */
[----:B------:R-:W-:Y:S02]  /*cca0*/  ISETP.NE.AND.EX P0, PT, RZ, UR7, PT, P0 ;  /* 0x00000007ff007c0c */ /* 0x000fe4000bf05300 */
[----:B------:R-:W-:Y:S01]  /*ccb0*/  SHF.R.U64 R21, R4, UR5, R5 ;  /* 0x0000000504157c19 */ /* 0x000fe20008001205 */
[----:B0-----:R-:W-:Y:S01]  /*ccc0*/  IMAD R15, R6, R22, R15 ;  /* 0x00000016060f7224 */ /* 0x001fe200078e020f */
[----:B------:R-:W-:Y:S01]  /*ccd0*/  SHF.R.U32.HI R4, RZ, UR5, R5 ;  /* 0x00000005ff047c19 */ /* 0x000fe20008011605 */
[----:B------:R-:W-:Y:S01]  /*cce0*/  ULDC UR5, c[0x0][0x608] ;  /* 0x0001820000057ab9 */ /* 0x000fe20000000800 */
[----:B---3--:R-:W-:-:S02]  /*ccf0*/  IMAD.MOV R6, RZ, RZ, -R23 ;  /* 0x000000ffff067224 */ /* 0x008fc400078e0a17 */
[--C-:B------:R-:W-:Y:S02]  /*cd00*/  SHF.R.U64 R22, R21, UR5, R4.reuse ;  /* 0x0000000515167c19 */ /* 0x100fe40008001204 */
[----:B------:R-:W-:Y:S01]  /*cd10*/  SHF.R.U32.HI R5, RZ, UR5, R4 ;  /* 0x00000005ff057c19 */ /* 0x000fe20008011604 */
[----:B------:R-:W-:Y:S01]  /*cd20*/  ULDC UR5, c[0x0][0x658] ;  /* 0x0001960000057ab9 */ /* 0x000fe20000000800 */
[----:B--2---:R-:W-:Y:S02]  /*cd30*/  @P2 IMAD R15, R25, R6, R20 ;  /* 0x00000006190f2224 */ /* 0x004fe400078e0214 */
[--C-:B------:R-:W-:Y:S02]  /*cd40*/  SHF.R.U64 R20, R22, UR5, R5.reuse ;  /* 0x0000000516147c19 */ /* 0x100fe40008001205 */
[----:B------:R-:W-:-:S03]  /*cd50*/  SHF.R.U32.HI R23, RZ, UR5, R5 ;  /* 0x00000005ff177c19 */ /* 0x000fc60008011605 */
[----:B------:R-:W-:Y:S02]  /*cd60*/  IMAD.MOV.U32 R6, RZ, RZ, R20 ;  /* 0x000000ffff067224 */ /* 0x000fe400078e0014 */
[----:B------:R-:W-:Y:S01]  /*cd70*/  IMAD.MOV.U32 R5, RZ, RZ, R23 ;  /* 0x000000ffff057224 */ /* 0x000fe200078e0017 */
[----:B------:R-:W-:Y:S06]  /*cd80*/  @!P0 BRA `(.L_x_439) ;  /* 0x00000000002c8947 */ /* 0x000fec0003800000 */
        /* <DEDUP_REMOVED lines=9> */
[----:B------:R-:W-:-:S04]  /*ce20*/  IMAD.WIDE.U32.X R4, R23, UR7, R4, P1 ;  /* 0x0000000717047c25 */ /* 0x000fc800088e0404 */
[----:B------:R-:W-:-:S07]  /*ce30*/  IMAD.MOV.U32 R6, RZ, RZ, R4 ;  /* 0x000000ffff067224 */ /* 0x000fce00078e0004 */
.L_x_439:
[----:B------:R-:W-:Y:S01]  /*ce40*/  ULDC UR5, c[0x0][0x648] ;  /* 0x0001920000057ab9 */ /* 0x000fe20000000800 */
[----:B------:R-:W-:Y:S01]  /*ce50*/  LOP3.LUT R4, R22, UR17, RZ, 0xc0, !PT ;  /* 0x0000001116047c12 */ /* 0x000fe2000f8ec0ff */
[----:B------:R-:W-:Y:S01]  /*ce60*/  ULDC UR6, c[0x0][0x610] ;  /* 0x0001840000067ab9 */ /* 0x000fe20000000800 */
[----:B------:R-:W-:Y:S01]  /*ce70*/  SHF.R.U64 R5, R6, UR5, R5 ;  /* 0x0000000506057c19 */ /* 0x000fe20008001205 */
[----:B------:R-:W-:Y:S01]  /*ce80*/  ULDC UR5, c[0x0][0x638] ;  /* 0x00018e0000057ab9 */ /* 0x000fe20000000800 */
[----:B------:R-:W-:-:S03]  /*ce90*/  LOP3.LUT R21, R21, UR4, RZ, 0xc0, !PT ;  /* 0x0000000415157c12 */ /* 0x000fc6000f8ec0ff */
[----:B------:R-:W-:Y:S02]  /*cea0*/  IMAD.MOV R7, RZ, RZ, -R5 ;  /* 0x000000ffff077224 */ /* 0x000fe400078e0a05 */
[----:B------:R-:W-:Y:S02]  /*ceb0*/  IMAD R4, R5, UR18, R4 ;  /* 0x0000001205047c24 */ /* 0x000fe4000f8e0204 */
[----:B------:R-:W-:Y:S01]  /*cec0*/  IMAD R20, R7, UR5, R20 ;  /* 0x0000000507147c24 */ /* 0x000fe2000f8e0214 */
[----:B------:R-:W-:Y:S01]  /*ced0*/  ULDC UR5, c[0x0][0x600] ;  /* 0x0001800000057ab9 */ /* 0x000fe20000000800 */
[----:B------:R-:W-:Y:S02]  /*cee0*/  IMAD R15, R4, UR6, R15 ;  /* 0x00000006040f7c24 */ /* 0x000fe4000f8e020f */
[----:B------:R-:W-:Y:S02]  /*cef0*/  IMAD R6, R20, UR5, R21 ;  /* 0x0000000514067c24 */ /* 0x000fe4000f8e0215 */
[----:B------:R-:W-:-:S03]  /*cf00*/  IMAD.MOV.U32 R4, RZ, RZ, 0x1 ;  /* 0x00000001ff047424 */ /* 0x000fc600078e00ff */
[----:B------:R-:W-:Y:S02]  /*cf10*/  SEL R20, R6, R15, !P2 ;  /* 0x0000000f06147207 */ /* 0x000fe40005000000 */
[----:B------:R-:W-:Y:S01]  /*cf20*/  SEL R21, R15, R6, !P2 ;  /* 0x000000060f157207 */ /* 0x000fe20005000000 */
[----:B------:R-:W-:-:S07]  /*cf30*/  IMAD.MOV.U32 R6, RZ, RZ, R14 ;  /* 0x000000ffff067224 */ /* 0x000fce00078e000e */
.L_x_437:
[----:B------:R-:W-:Y:S05]  /*cf40*/  BSYNC B1 ;  /* 0x0000000000017941 */ /* 0x000fea0003800000 */
.L_x_436:
[----:B------:R-:W-:-:S13]  /*cf50*/  LOP3.LUT P0, RZ, R4, 0xff, RZ, 0xc0, !PT ;  /* 0x000000ff04ff7812 */ /* 0x000fda000780c0ff */
[----:B------:R-:W-:Y:S05]  /*cf60*/  @P0 BRA `(.L_x_440) ;  /* 0xfffffff400340947 */ /* 0x000fea000383ffff */
[----:B------:R-:W-:Y:S05]  /*cf70*/  BSYNC B0 ;  /* 0x0000000000007941 */ /* 0x000fea0003800000 */
.L_x_429:
[----:B------:R-:W-:-:S03]  /*cf80*/  UMOV UR5, 0xffffffff ;  /* 0xffffffff00057882 */ /* 0x000fc60000000000 */
[----:B------:R-:W-:Y:S05]  /*cf90*/  BRA.DIV UR5, `(.L_x_441) ;  /* 0x0000000605c87947 */ /* 0x000fea000b800000 */
[----:B------:R-:W-:-:S13]  /*cfa0*/  ELECT P6, URZ, PT ;  /* 0x00000000003f782f */ /* 0x000fda00038c0000 */
.L_x_460:
[----:B------:R-:W-:Y:S04]  /*cfb0*/  BSSY B0, `(.L_x_442) ;  /* 0x0000058000007945 */ /* 0x000fe80003800000 */
[----:B------:R-:W-:Y:S05]  /*cfc0*/  @!P6 BRA `(.L_x_443) ;  /* 0x000000040058e947 */ /* 0x000fea0003800000 */
[----:B------:R-:W-:-:S04]  /*cfd0*/  LOP3.LUT R19, R19, 0x2, RZ, 0xfc, !PT ;  /* 0x0000000213137812 */ /* 0x000fc800078efcff */
[----:B------:R-:W-:-:S13]  /*cfe0*/  ISETP.NE.AND P0, PT, R19, 0x3, PT ;  /* 0x000000031300780c */ /* 0x000fda0003f05270 */
[----:B------:R-:W-:Y:S05]  /*cff0*/  @!P0 BRA `(.L_x_444) ;  /* 0x0000000000048947 */ /* 0x000fea0003800000 */
[----:B------:R-:W-:Y:S01]  /*d000*/  BPT.TRAP 0x1 ;  /* 0x000000040000795c */ /* 0x000fe20000300000 */
.L_x_444:
[----:B------:R-:W0:Y:S01]  /*d010*/  S2R R5, SR_CgaCtaId ;  /* 0x0000000000057919 */ /* 0x000e220000008800 */
[----:B------:R-:W-:Y:S02]  /*d020*/  MOV R2, 0x400 ;  /* 0x0000040000027802 */ /* 0x000fe40000000f00 */
[----:B------:R-:W-:Y:S02]  /*d030*/  SHF.L.U32 R4, R0, 0x1f, RZ ;  /* 0x0000001f00047819 */ /* 0x000fe400000006ff */
[----:B0-----:R-:W-:-:S05]  /*d040*/  LEA R2, R5, R2, 0x18 ;  /* 0x0000000205027211 */ /* 0x001fca00078ec0ff */
[----:B------:R-:W-:-:S04]  /*d050*/  VIADD R2, R2, 0x48 ;  /* 0x0000004802027836 */ /* 0x000fc80000000000 */
[C---:B------:R-:W-:Y:S02]  /*d060*/  IMAD R7, R3.reuse, 0x8, R2 ;  /* 0x0000000803077824 */ /* 0x040fe400078e0202 */
[----:B------:R-:W-:Y:S02]  /*d070*/  VIADD R3, R3, 0x1 ;  /* 0x0000000103037836 */ /* 0x000fe40000000000 */
[----:B------:R-:W0:Y:S03]  /*d080*/  SYNCS.PHASECHK.TRANS64.TRYWAIT P0, [R7+URZ], R4 ;  /* 0x00000004070075a7 */ /* 0x000e26000800017f */
[----:B------:R-:W-:-:S04]  /*d090*/  ISETP.NE.AND P1, PT, R3, 0x9, PT ;  /* 0x000000090300780c */ /* 0x000fc80003f25270 */
[----:B------:R-:W-:Y:S02]  /*d0a0*/  SEL R5, RZ, 0x1, P1 ;  /* 0x00000001ff057807 */ /* 0x000fe40000800000 */
[----:B------:R-:W-:Y:S02]  /*d0b0*/  SEL R3, R3, RZ, P1 ;  /* 0x000000ff03037207 */ /* 0x000fe40000800000 */
[----:B------:R-:W-:-:S03]  /*d0c0*/  LOP3.LUT R6, R0, R5, RZ, 0x3c, !PT ;  /* 0x0000000500067212 */ /* 0x000fc600078e3cff */
[----:B------:R-:W-:Y:S01]  /*d0d0*/  IMAD R8, R3, 0x8, R2 ;  /* 0x0000000803087824 */ /* 0x000fe200078e0202 */
[----:B------:R-:W-:Y:S01]  /*d0e0*/  SHF.L.U32 R5, R6, 0x1f, RZ ;  /* 0x0000001f06057819 */ /* 0x000fe200000006ff */
[----:B0-----:R-:W-:Y:S06]  /*d0f0*/  @!P0 BRA `(.L_x_445) ;  /* 0x0000000400908947 */ /* 0x001fec0003800000 */
.L_x_461:
[----:B------:R-:W1:Y:S01]  /*d100*/  SYNCS.PHASECHK.TRANS64.TRYWAIT P0, [R8+URZ], R5 ;  /* 0x00000005080075a7 */ /* 0x000e62000800017f */
[----:B------:R-:W-:-:S05]  /*d110*/  VIADD R0, R3, 0x1 ;  /* 0x0000000103007836 */ /* 0x000fca0000000000 */
[----:B------:R-:W-:-:S04]  /*d120*/  ISETP.NE.AND P1, PT, R0, 0x9, PT ;  /* 0x000000090000780c */ /* 0x000fc80003f25270 */
[----:B------:R-:W-:Y:S02]  /*d130*/  SEL R3, RZ, 0x1, P1 ;  /* 0x00000001ff037807 */ /* 0x000fe40000800000 */
[----:B0-----:R-:W-:Y:S02]  /*d140*/  SEL R7, R0, RZ, P1 ;  /* 0x000000ff00077207 */ /* 0x001fe40000800000 */
[----:B------:R-:W-:-:S03]  /*d150*/  LOP3.LUT R6, R6, R3, RZ, 0x3c, !PT ;  /* 0x0000000306067212 */ /* 0x000fc600078e3cff */
[----:B------:R-:W-:Y:S01]  /*d160*/  IMAD R9, R7, 0x8, R2 ;  /* 0x0000000807097824 */ /* 0x000fe200078e0202 */
[----:B------:R-:W-:Y:S01]  /*d170*/  SHF.L.U32 R4, R6, 0x1f, RZ ;  /* 0x0000001f06047819 */ /* 0x000fe200000006ff */
[----:B-1----:R-:W-:Y:S06]  /*d180*/  @!P0 BRA `(.L_x_446) ;  /* 0x0000000400808947 */ /* 0x002fec0003800000 */
.L_x_462:
[----:B------:R-:W1:Y:S01]  /*d190*/  SYNCS.PHASECHK.TRANS64.TRYWAIT P0, [R9+URZ], R4 ;  /* 0x00000004090075a7 */ /* 0x000e62000800017f */
[----:B------:R-:W-:-:S05]  /*d1a0*/  VIADD R0, R7, 0x1 ;  /* 0x0000000107007836 */ /* 0x000fca0000000000 */
[----:B------:R-:W-:-:S04]  /*d1b0*/  ISETP.NE.AND P1, PT, R0, 0x9, PT ;  /* 0x000000090000780c */ /* 0x000fc80003f25270 */
[----:B------:R-:W-:Y:S02]  /*d1c0*/  SEL R3, RZ, 0x1, P1 ;  /* 0x00000001ff037807 */ /* 0x000fe40000800000 */
[----:B------:R-:W-:Y:S02]  /*d1d0*/  SEL R7, R0, RZ, P1 ;  /* 0x000000ff00077207 */ /* 0x000fe40000800000 */
[----:B------:R-:W-:-:S03]  /*d1e0*/  LOP3.LUT R6, R6, R3, RZ, 0x3c, !PT ;  /* 0x0000000306067212 */ /* 0x000fc600078e3cff */
[----:B0-----:R-:W-:Y:S01]  /*d1f0*/  IMAD R8, R7, 0x8, R2 ;  /* 0x0000000807087824 */ /* 0x001fe200078e0202 */
[----:B------:R-:W-:Y:S01]  /*d200*/  SHF.L.U32 R5, R6, 0x1f, RZ ;  /* 0x0000001f06057819 */ /* 0x000fe200000006ff */
[----:B-1----:R-:W-:Y:S06]  /*d210*/  @!P0 BRA `(.L_x_447) ;  /* 0x0000000400708947 */ /* 0x002fec0003800000 */
.L_x_463:
        /* <DEDUP_REMOVED lines=9> */
.L_x_464:
        /* <DEDUP_REMOVED lines=9> */
.L_x_465:
        /* <DEDUP_REMOVED lines=9> */
.L_x_466:
[----:B------:R-:W1:Y:S01]  /*d3d0*/  SYNCS.PHASECHK.TRANS64.TRYWAIT P0, [R9+URZ], R4 ;  /* 0x00000004090075a7 */ /* 0x000e62000800017f */
[----:B------:R-:W-:-:S05]  /*d3e0*/  VIADD R0, R7, 0x1 ;  /* 0x0000000107007836 */ /* 0x000fca0000000000 */
[----:B------:R-:W-:-:S04]  /*d3f0*/  ISETP.NE.AND P1, PT, R0, 0x9, PT ;  /* 0x000000090000780c */ /* 0x000fc80003f25270 */
[----:B------:R-:W-:Y:S02]  /*d400*/  SEL R3, RZ, 0x1, P1 ;  /* 0x00000001ff037807 */ /* 0x000fe40000800000 */
[----:B------:R-:W-:Y:S02]  /*d410*/  SEL R7, R0, RZ, P1 ;  /* 0x000000ff00077207 */ /* 0x000fe40000800000 */
[----:B------:R-:W-:-:S03]  /*d420*/  LOP3.LUT R11, R6, R3, RZ, 0x3c, !PT ;  /* 0x00000003060b7212 */ /* 0x000fc600078e3cff */
[----:B------:R-:W-:Y:S01]  /*d430*/  IMAD R6, R7, 0x8, R2 ;  /* 0x0000000807067824 */ /* 0x000fe200078e0202 */
[----:B0-----:R-:W-:Y:S01]  /*d440*/  SHF.L.U32 R5, R11, 0x1f, RZ ;  /* 0x0000001f0b057819 */ /* 0x001fe200000006ff */
[----:B-1----:R-:W-:Y:S06]  /*d450*/  @!P0 BRA `(.L_x_451) ;  /* 0x0000000400308947 */ /* 0x002fec0003800000 */
.L_x_467:
[----:B------:R-:W1:Y:S01]  /*d460*/  SYNCS.PHASECHK.TRANS64.TRYWAIT P0, [R6+URZ], R5 ;  /* 0x00000005060075a7 */ /* 0x000e62000800017f */
[----:B------:R-:W-:-:S05]  /*d470*/  VIADD R0, R7, 0x1 ;  /* 0x0000000107007836 */ /* 0x000fca0000000000 */
[----:B------:R-:W-:-:S04]  /*d480*/  ISETP.NE.AND P1, PT, R0, 0x9, PT ;  /* 0x000000090000780c */ /* 0x000fc80003f25270 */
[----:B0-----:R-:W-:Y:S02]  /*d490*/  SEL R4, RZ, 0x1, P1 ;  /* 0x00000001ff047807 */ /* 0x001fe40000800000 */
[----:B------:R-:W-:Y:S02]  /*d4a0*/  SEL R3, R0, RZ, P1 ;  /* 0x000000ff00037207 */ /* 0x000fe40000800000 */
[----:B------:R-:W-:Y:S01]  /*d4b0*/  LOP3.LUT R0, R11, R4, RZ, 0x3c, !PT ;  /* 0x000000040b007212 */ /* 0x000fe200078e3cff */
[----:B-1----:R-:W-:Y:S06]  /*d4c0*/  @!P0 BRA `(.L_x_452) ;  /* 0x0000000400288947 */ /* 0x002fec0003800000 */
.L_x_468:
[----:B------:R-:W-:Y:S01]  /*d4d0*/  IMAD R3, R3, 0x8, R2 ;  /* 0x0000000803037824 */ /* 0x000fe200078e0202 */
[----:B------:R-:W-:-:S07]  /*d4e0*/  SHF.L.U32 R0, R0, 0x1f, RZ ;  /* 0x0000001f00007819 */ /* 0x000fce00000006ff */
.L_x_453:
[----:B-1----:R1:W2:Y:S02]  /*d4f0*/  SYNCS.PHASECHK.TRANS64.TRYWAIT P0, [R3+URZ], R0 ;  /* 0x00000000030075a7 */ /* 0x0022a4000800017f */
[----:B--2---:R-:W-:Y:S05]  /*d500*/  @!P0 NANOSLEEP.SYNCS 0x989680 ;  /* 0x009896800000895d */ /* 0x004fea0003900000 */
[----:B------:R-:W2:Y:S02]  /*d510*/  @!P0 SYNCS.PHASECHK.TRANS64 P0, [R3+URZ], R0 ;  /* 0x00000000030085a7 */ /* 0x000ea4000800007f */
[----:B--2---:R-:W-:Y:S05]  /*d520*/  @!P0 BRA `(.L_x_453) ;  /* 0xfffffffc00f08947 */ /* 0x004fea000383ffff */
.L_x_443:
[----:B------:R-:W-:Y:S05]  /*d530*/  BSYNC B0 ;  /* 0x0000000000007941 */ /* 0x000fea0003800000 */
.L_x_442:
[----:B------:R-:W-:Y:S05]  /*d540*/  EXIT ;  /* 0x000000000000794d */ /* 0x000fea0003800000 */
.L_x_22:
[----:B--2---:R2:W3:Y:S02]  /*d550*/  SYNCS.PHASECHK.TRANS64.TRYWAIT P1, [R3+URZ], R0 ;  /* 0x00000000030075a7 */ /* 0x0044e4000802017f */
[----:B---3--:R-:W-:Y:S05]  /*d560*/  @!P1 NANOSLEEP.SYNCS 0x989680 ;  /* 0x009896800000995d */ /* 0x008fea0003900000 */
[----:B------:R-:W3:Y:S02]  /*d570*/  @!P1 SYNCS.PHASECHK.TRANS64 P1, [R3+URZ], R0 ;  /* 0x00000000030095a7 */ /* 0x000ee4000802007f */
[----:B---3--:R-:W-:Y:S05]  /*d580*/  @!P1 BRA `(.L_x_22) ;  /* 0xfffffffc00f09947 */ /* 0x008fea000383ffff */
[----:B------:R-:W-:Y:S05]  /*d590*/  BRA `(.L_x_21) ;  /* 0xffffff4000387947 */ /* 0x000fea000383ffff */
.L_x_27:
[----:B-1----:R1:W2:Y:S02]  /*d5a0*/  SYNCS.PHASECHK.TRANS64.TRYWAIT P1, [R5+URZ], R4 ;  /* 0x00000004050075a7 */ /* 0x0022a4000802017f */
[----:B--2---:R-:W-:Y:S05]  /*d5b0*/  @!P1 NANOSLEEP.SYNCS 0x989680 ;  /* 0x009896800000995d */ /* 0x004fea0003900000 */
[----:B------:R-:W2:Y:S02]  /*d5c0*/  @!P1 SYNCS.PHASECHK.TRANS64 P1, [R5+URZ], R4 ;  /* 0x00000004050095a7 */ /* 0x000ea4000802007f */
[----:B--2---:R-:W-:Y:S05]  /*d5d0*/  @!P1 BRA `(.L_x_27) ;  /* 0xfffffffc00f09947 */ /* 0x004fea000383ffff */
[----:B------:R-:W-:Y:S05]  /*d5e0*/  BRA `(.L_x_26) ;  /* 0xffffff4400147947 */ /* 0x000fea000383ffff */
.L_x_430:
[----:B------:R-:W-:Y:S01]  /*d5f0*/  BSSY B1, `(.L_x_454) ;  /* 0x0000006000017945 */ /* 0x000fe20003800000 */
[----:B------:R-:W-:-:S07]  /*d600*/  IMAD.MOV.U32 R15, RZ, RZ, -0x1 ;  /* 0xffffffffff0f7424 */ /* 0x000fce00078e00ff */
[----:B------:R-:W-:Y:S05]  /*d610*/  WARPSYNC.COLLECTIVE R15, `(.L_x_455) ;  /* 0x000000000f0c7348 */ /* 0x000fea0003c00000 */
[----:B------:R-:W-:Y:S02]  /*d620*/  ELECT P6, UR62, PT ;  /* 0x00000000003e782f */ /* 0x000fe400038c0000 */
[----:B------:R-:W-:Y:S01]  /*d630*/  MOV R14, UR62 ;  /* 0x0000003e000e7c02 */ /* 0x000fe20008000f00 */
[----:B------:R-:W-:Y:S10]  /*d640*/  ENDCOLLECTIVE ;  /* 0x000000000000791b */ /* 0x000ff40003800000 */
.L_x_455:
[----:B------:R-:W-:Y:S05]  /*d650*/  BSYNC B1 ;  /* 0x0000000000017941 */ /* 0x000fea0003800000 */
.L_x_454:
[----:B------:R-:W-:Y:S05]  /*d660*/  BRA `(.L_x_456) ;  /* 0xffffffec00807947 */ /* 0x000fea000383ffff */
.L_x_433:
[----:B-1----:R1:W2:Y:S02]  /*d670*/  SYNCS.PHASECHK.TRANS64.TRYWAIT P0, [R23+URZ+0x48], R14 ;  /* 0x0000480e170075a7 */ /* 0x0022a4000800017f */
[----:B--2---:R-:W-:Y:S05]  /*d680*/  @!P0 NANOSLEEP.SYNCS 0x989680 ;  /* 0x009896800000895d */ /* 0x004fea0003900000 */
[----:B------:R-:W2:Y:S02]  /*d690*/  @!P0 SYNCS.PHASECHK.TRANS64 P0, [R23+URZ+0x48], R14 ;  /* 0x0000480e170085a7 */ /* 0x000ea4000800007f */
[----:B--2---:R-:W-:Y:S05]  /*d6a0*/  @!P0 BRA `(.L_x_433) ;  /* 0xfffffffc00f08947 */ /* 0x004fea000383ffff */
[----:B------:R-:W-:Y:S05]  /*d6b0*/  BRA `(.L_x_457) ;  /* 0xffffffec00bc7947 */ /* 0x000fea000383ffff */
.L_x_441:
[----:B------:R-:W-:Y:S01]  /*d6c0*/  BSSY B0, `(.L_x_458) ;  /* 0x0000006000007945 */ /* 0x000fe20003800000 */
[----:B------:R-:W-:-:S07]  /*d6d0*/  IMAD.MOV.U32 R15, RZ, RZ, -0x1 ;  /* 0xffffffffff0f7424 */ /* 0x000fce00078e00ff */
[----:B------:R-:W-:Y:S05]  /*d6e0*/  WARPSYNC.COLLECTIVE R15, `(.L_x_459) ;  /* 0x000000000f0c7348 */ /* 0x000fea0003c00000 */
[----:B------:R-:W-:Y:S02]  /*d6f0*/  ELECT P6, UR62, PT ;  /* 0x00000000003e782f */ /* 0x000fe400038c0000 */
[----:B------:R-:W-:Y:S01]  /*d700*/  MOV R14, UR62 ;  /* 0x0000003e000e7c02 */ /* 0x000fe20008000f00 */
[----:B------:R-:W-:Y:S10]  /*d710*/  ENDCOLLECTIVE ;  /* 0x000000000000791b */ /* 0x000ff40003800000 */
.L_x_459:
[----:B------:R-:W-:Y:S05]  /*d720*/  BSYNC B0 ;  /* 0x0000000000007941 */ /* 0x000fea0003800000 */
.L_x_458:
[----:B------:R-:W-:Y:S05]  /*d730*/  BRA `(.L_x_460) ;  /* 0xfffffff8001c7947 */ /* 0x000fea000383ffff */
.L_x_445:
[----:B0-----:R0:W1:Y:S02]  /*d740*/  SYNCS.PHASECHK.TRANS64.TRYWAIT P0, [R7+URZ], R4 ;  /* 0x00000004070075a7 */ /* 0x001064000800017f */
[----:B-1----:R-:W-:Y:S05]  /*d750*/  @!P0 NANOSLEEP.SYNCS 0x989680 ;  /* 0x009896800000895d */ /* 0x002fea0003900000 */
[----:B------:R-:W1:Y:S02]  /*d760*/  @!P0 SYNCS.PHASECHK.TRANS64 P0, [R7+URZ], R4 ;  /* 0x00000004070085a7 */ /* 0x000e64000800007f */
[----:B-1----:R-:W-:Y:S05]  /*d770*/  @!P0 BRA `(.L_x_445) ;  /* 0xfffffffc00f08947 */ /* 0x002fea000383ffff */
[----:B------:R-:W-:Y:S05]  /*d780*/  BRA `(.L_x_461) ;  /* 0xfffffff8005c7947 */ /* 0x000fea000383ffff */
.L_x_446:
[----:B0-----:R0:W1:Y:S02]  /*d790*/  SYNCS.PHASECHK.TRANS64.TRYWAIT P0, [R8+URZ], R5 ;  /* 0x00000005080075a7 */ /* 0x001064000800017f */
[----:B-1----:R-:W-:Y:S05]  /*d7a0*/  @!P0 NANOSLEEP.SYNCS 0x989680 ;  /* 0x009896800000895d */ /* 0x002fea0003900000 */
[----:B------:R-:W1:Y:S02]  /*d7b0*/  @!P0 SYNCS.PHASECHK.TRANS64 P0, [R8+URZ], R5 ;  /* 0x00000005080085a7 */ /* 0x000e64000800007f */
[----:B-1----:R-:W-:Y:S05]  /*d7c0*/  @!P0 BRA `(.L_x_446) ;  /* 0xfffffffc00f08947 */ /* 0x002fea000383ffff */
[----:B------:R-:W-:Y:S05]  /*d7d0*/  BRA `(.L_x_462) ;  /* 0xfffffff8006c7947 */ /* 0x000fea000383ffff */
.L_x_447:
[----:B0-----:R0:W1:Y:S02]  /*d7e0*/  SYNCS.PHASECHK.TRANS64.TRYWAIT P0, [R9+URZ], R4 ;  /* 0x00000004090075a7 */ /* 0x001064000800017f */
[----:B-1----:R-:W-:Y:S05]  /*d7f0*/  @!P0 NANOSLEEP.SYNCS 0x989680 ;  /* 0x009896800000895d */ /* 0x002fea0003900000 */
[----:B------:R-:W1:Y:S02]  /*d800*/  @!P0 SYNCS.PHASECHK.TRANS64 P0, [R9+URZ], R4 ;  /* 0x00000004090085a7 */ /* 0x000e64000800007f */
[----:B-1----:R-:W-:Y:S05]  /*d810*/  @!P0 BRA `(.L_x_447) ;  /* 0xfffffffc00f08947 */ /* 0x002fea000383ffff */
[----:B------:R-:W-:Y:S05]  /*d820*/  BRA `(.L_x_463) ;  /* 0xfffffff8007c7947 */ /* 0x000fea000383ffff */
.L_x_448:
[----:B0-----:R0:W1:Y:S02]  /*d830*/  SYNCS.PHASECHK.TRANS64.TRYWAIT P0, [R8+URZ], R5 ;  /* 0x00000005080075a7 */ /* 0x001064000800017f */
[----:B-1----:R-:W-:Y:S05]  /*d840*/  @!P0 NANOSLEEP.SYNCS 0x989680 ;  /* 0x009896800000895d */ /* 0x002fea0003900000 */
[----:B------:R-:W1:Y:S02]  /*d850*/  @!P0 SYNCS.PHASECHK.TRANS64 P0, [R8+URZ], R5 ;  /* 0x00000005080085a7 */ /* 0x000e64000800007f */
[----:B-1----:R-:W-:Y:S05]  /*d860*/  @!P0 BRA `(.L_x_448) ;  /* 0xfffffffc00f08947 */ /* 0x002fea000383ffff */
[----:B------:R-:W-:Y:S05]  /*d870*/  BRA `(.L_x_464) ;  /* 0xfffffff8008c7947 */ /* 0x000fea000383ffff */
.L_x_449:
[----:B0-----:R0:W1:Y:S02]  /*d880*/  SYNCS.PHASECHK.TRANS64.TRYWAIT P0, [R9+URZ], R4 ;  /* 0x00000004090075a7 */ /* 0x001064000800017f */
[----:B-1----:R-:W-:Y:S05]  /*d890*/  @!P0 NANOSLEEP.SYNCS 0x989680 ;  /* 0x009896800000895d */ /* 0x002fea0003900000 */
[----:B------:R-:W1:Y:S02]  /*d8a0*/  @!P0 SYNCS.PHASECHK.TRANS64 P0, [R9+URZ], R4 ;  /* 0x00000004090085a7 */ /* 0x000e64000800007f */
[----:B-1----:R-:W-:Y:S05]  /*d8b0*/  @!P0 BRA `(.L_x_449) ;  /* 0xfffffffc00f08947 */ /* 0x002fea000383ffff */
[----:B------:R-:W-:Y:S05]  /*d8c0*/  BRA `(.L_x_465) ;  /* 0xfffffff8009c7947 */ /* 0x000fea000383ffff */
.L_x_450:
[----:B0-----:R0:W1:Y:S02]  /*d8d0*/  SYNCS.PHASECHK.TRANS64.TRYWAIT P0, [R8+URZ], R5 ;  /* 0x00000005080075a7 */ /* 0x001064000800017f */
[----:B-1----:R-:W-:Y:S05]  /*d8e0*/  @!P0 NANOSLEEP.SYNCS 0x989680 ;  /* 0x009896800000895d */ /* 0x002fea0003900000 */
[----:B------:R-:W1:Y:S02]  /*d8f0*/  @!P0 SYNCS.PHASECHK.TRANS64 P0, [R8+URZ], R5 ;  /* 0x00000005080085a7 */ /* 0x000e64000800007f */
[----:B-1----:R-:W-:Y:S05]  /*d900*/  @!P0 BRA `(.L_x_450) ;  /* 0xfffffffc00f08947 */ /* 0x002fea000383ffff */
[----:B------:R-:W-:Y:S05]  /*d910*/  BRA `(.L_x_466) ;  /* 0xfffffff800ac7947 */ /* 0x000fea000383ffff */
.L_x_451:
[----:B0-----:R0:W1:Y:S02]  /*d920*/  SYNCS.PHASECHK.TRANS64.TRYWAIT P0, [R9+URZ], R4 ;  /* 0x00000004090075a7 */ /* 0x001064000800017f */
[----:B-1----:R-:W-:Y:S05]  /*d930*/  @!P0 NANOSLEEP.SYNCS 0x989680 ;  /* 0x009896800000895d */ /* 0x002fea0003900000 */
[----:B------:R-:W1:Y:S02]  /*d940*/  @!P0 SYNCS.PHASECHK.TRANS64 P0, [R9+URZ], R4 ;  /* 0x00000004090085a7 */ /* 0x000e64000800007f */
[----:B-1----:R-:W-:Y:S05]  /*d950*/  @!P0 BRA `(.L_x_451) ;  /* 0xfffffffc00f08947 */ /* 0x002fea000383ffff */
[----:B------:R-:W-:Y:S05]  /*d960*/  BRA `(.L_x_467) ;  /* 0xfffffff800bc7947 */ /* 0x000fea000383ffff */
.L_x_452:
[----:B0-----:R0:W1:Y:S02]  /*d970*/  SYNCS.PHASECHK.TRANS64.TRYWAIT P0, [R6+URZ], R5 ;  /* 0x00000005060075a7 */ /* 0x001064000800017f */
[----:B-1----:R-:W-:Y:S05]  /*d980*/  @!P0 NANOSLEEP.SYNCS 0x989680 ;  /* 0x009896800000895d */ /* 0x002fea0003900000 */
[----:B------:R-:W1:Y:S02]  /*d990*/  @!P0 SYNCS.PHASECHK.TRANS64 P0, [R6+URZ], R5 ;  /* 0x00000005060085a7 */ /* 0x000e64000800007f */
[----:B-1----:R-:W-:Y:S05]  /*d9a0*/  @!P0 BRA `(.L_x_452) ;  /* 0xfffffffc00f08947 */ /* 0x002fea000383ffff */
[----:B------:R-:W-:Y:S05]  /*d9b0*/  BRA `(.L_x_468) ;  /* 0xfffffff800c47947 */ /* 0x000fea000383ffff */
.L_x_469:
[----:B------:R-:W-:-:S00]  /*d9c0*/  BRA `(.L_x_469) ;  /* 0xfffffffc00fc7947 */ /* 0x000fc0000383ffff */
[----:B------:R-:W-:-:S00]  /*d9d0*/  NOP ;  /* 0x0000000000007918 */ /* 0x000fc00000000000 */
        /* <DEDUP_REMOVED lines=10> */
.L_x_470:


//--------------------- .nv.global.init           --------------------------
	.section	.nv.global.init,"aw",@progbits
.nv.global.init:
	.type		$str$22,@object
	.size		$str$22,($str$23 - $str$22)
$str$22:
        /*0000*/ 	.byte	0x6b, 0x5f, 0x74, 0x69, 0x6c, 0x65, 0x5f, 0x63, 0x6f, 0x75, 0x6e, 0x74, 0x20, 0x3e, 0x3d, 0x20
        /*0010*/ 	.byte	0x31, 0x00
	.type		$str$23,@object
	.size		$str$23,(__unnamed_1 - $str$23)
$str$23:
        /*0012*/ 	.byte	0x2f, 0x74, 0x6d, 0x70, 0x2f, 0x63, 0x75, 0x74, 0x6c, 0x61, 0x73, 0x73, 0x5f, 0x73, 0x77, 0x65
        /*0022*/ 	.byte	0x65, 0x70, 0x5f, 0x73, 0x72, 0x63, 0x2f, 0x69, 0x6e, 0x63, 0x6c, 0x75, 0x64, 0x65, 0x2f, 0x63
        /*0032*/ 	.byte	0x75, 0x74, 0x6c, 0x61, 0x73, 0x73, 0x2f, 0x67, 0x65, 0x6d, 0x6d, 0x2f, 0x63, 0x6f, 0x6c, 0x6c
        /*0042*/ 	.byte	0x65, 0x63, 0x74, 0x69, 0x76, 0x65, 0x2f, 0x73, 0x6d, 0x39, 0x30, 0x5f, 0x6d, 0x6d, 0x61, 0x5f
        /*0052*/ 	.byte	0x74, 0x6d, 0x61, 0x5f, 0x67, 0x6d, 0x6d, 0x61, 0x5f, 0x73, 0x73, 0x5f, 0x77, 0x61, 0x72, 0x70
        /*0062*/ 	.byte	0x73, 0x70, 0x65, 0x63, 0x69, 0x61, 0x6c, 0x69, 0x7a, 0x65, 0x64, 0x2e, 0x68, 0x70, 0x70, 0x00
	.type		__unnamed_1,@object
	.size		__unnamed_1,(.L_0 - __unnamed_1)
__unnamed_1:
        /*0072*/ 	.byte	0x76, 0x6f, 0x69, 0x64, 0x20, 0x63, 0x75, 0x74, 0x6c, 0x61, 0x73, 0x73, 0x3a, 0x3a, 0x67, 0x65
        /* <DEDUP_REMOVED lines=172> */
        /*0b42*/ 	.byte	0x3a, 0x69, 0x64, 0x65, 0x6e, 0x74, 0x69, 0x74, 0x79, 0x5d, 0x00
.L_0:


//--------------------- .nv.shared._ZN7cutlass13device_kernelINS_4gemm6kernel13GemmUniversalIN4cute5tupleIJiiiiEEENS1_10collective13CollectiveMmaINS1_34MainloopSm90TmaGmmaWarpSpecializedILi9ENS5_IJNS4_1CILi2EEENSA_ILi1EEESC_EEENS1_35KernelTmaWarpSpecializedCooperativeEEENS5_IJNSA_ILi192EEESG_NSA_ILi64EEEEEEaNS5_IJlSC_lEEEaSJ_NS4_8TiledMMAINS4_8MMA_AtomIJNS4_4SM904GMMA27MMA_64x192x32_S32S8S8_SS_TNEEEENS4_6LayoutISD_NS5_IJSC_NSA_ILi0EEESR_EEEEENS5_IJNS4_10UnderscoreESU_SU_EEEEENS4_13SM90_TMA_LOADENS4_14ComposedLayoutINS4_7SwizzleILi2ELi4ELi3EEENS4_18smem_ptr_flag_bitsILi8EEENSQ_INS5_IJNSA_ILi8EEESH_EEENS5_IJSH_SC_EEEEEEEvNS4_8identityENS4_23SM90_TMA_LOAD_MULTICASTES17_vS18_EENS_8epilogue10collective6detail29Sm90TmaWarpSpecializedAdapterINS1C_15DefaultEpilogueIaSJ_SJ_NS1B_6thread17LinearCombinationIaLi1EiiLNS1G_9ScaleType4KindE0ELNS_15FloatRoundStyleE2EaEENS1_15EpilogueDefaultEEEEEvvEEEEvNT_6ParamsE --------------------------
	.section	.nv.shared._ZN7cutlass13device_kernelINS_4gemm6kernel13GemmUniversalIN4cute5tupleIJiiiiEEENS1_10collective13CollectiveMmaINS1_34MainloopSm90TmaGmmaWarpSpecializedILi9ENS5_IJNS4_1CILi2EEENSA_ILi1EEESC_EEENS1_35KernelTmaWarpSpecializedCooperativeEEENS5_IJNSA_ILi192EEESG_NSA_ILi64EEEEEEaNS5_IJlSC_lEEEaSJ_NS4_8TiledMMAINS4_8MMA_AtomIJNS4_4SM904GMMA27MMA_64x192x32_S32S8S8_SS_TNEEEENS4_6LayoutISD_NS5_IJSC_NSA_ILi0EEESR_EEEEENS5_IJNS4_10UnderscoreESU_SU_EEEEENS4_13SM90_TMA_LOADENS4_14ComposedLayoutINS4_7SwizzleILi2ELi4ELi3EEENS4_18smem_ptr_flag_bitsILi8EEENSQ_INS5_IJNSA_ILi8EEESH_EEENS5_IJSH_SC_EEEEEEEvNS4_8identityENS4_23SM90_TMA_LOAD_MULTICASTES17_vS18_EENS_8epilogue10collective6detail29Sm90TmaWarpSpecializedAdapterINS1C_15DefaultEpilogueIaSJ_SJ_NS1B_6thread17LinearCombinationIaLi1EiiLNS1G_9ScaleType4KindE0ELNS_15FloatRoundStyleE2EaEENS1_15EpilogueDefaultEEEEEvvEEEEvNT_6ParamsE,"aw",@nobits
	.sectionflags	@""
	.align	16
	.zero		1024


//--------------------- .nv.shared.reserved.0     --------------------------
	.section	.nv.shared.reserved.0,"aw",@nobits
	.weak		__nv_reservedSMEM_offset_0_alias
	.size		__nv_reservedSMEM_offset_0_alias, 0, 0
	.other		__nv_reservedSMEM_offset_0_alias,@"STO_CUDA_RESERVED_SHARED STV_DEFAULT"
__nv_reservedSMEM_offset_0_alias:
	.zero		0


//--------------------- .nv.global                --------------------------
	.section	.nv.global,"aw",@nobits
.nv.global:
	.type		_ZN39_INTERNAL_029724b9_4_k_cu_e4716262_46434cute1_E,@object
	.size		_ZN39_INTERNAL_029724b9_4_k_cu_e4716262_46434cute1_E,(_ZN39_INTERNAL_029724b9_4_k_cu_e4716262_46434cuda3std3__45__cpo6cbeginE - _ZN39_INTERNAL_029724b9_4_k_cu_e4716262_46434cute1_E)
_ZN39_INTERNAL_029724b9_4_k_cu_e4716262_46434cute1_E:
	.zero		1
	.type		_ZN39_INTERNAL_029724b9_4_k_cu_e4716262_46434cuda3std3__45__cpo6cbeginE,@object
	.size		_ZN39_INTERNAL_029724b9_4_k_cu_e4716262_46434cuda3std3__45__cpo6cbeginE,(_ZN39_INTERNAL_029724b9_4_k_cu_e4716262_46434cuda3std3__48in_placeE - _ZN39_INTERNAL_029724b9_4_k_cu_e4716262_46434cuda3std3__45__cpo6cbeginE)
_ZN39_INTERNAL_029724b9_4_k_cu_e4716262_46434cuda3std3__45__cpo6cbeginE:
	.zero		1
	.type		_ZN39_INTERNAL_029724b9_4_k_cu_e4716262_46434cuda3std3__48in_placeE,@object
	.size		_ZN39_INTERNAL_029724b9_4_k_cu_e4716262_46434cuda3std3__48in_placeE,(_ZN39_INTERNAL_029724b9_4_k_cu_e4716262_46434cuda3std6ranges3__45__cpo9iter_moveE - _ZN39_INTERNAL_029724b9_4_k_cu_e4716262_46434cuda3std3__48in_placeE)
_ZN39_INTERNAL_029724b9_4_k_cu_e4716262_46434cuda3std3__48in_placeE:
	.zero		1
	.type		_ZN39_INTERNAL_029724b9_4_k_cu_e4716262_46434cuda3std6ranges3__45__cpo9iter_moveE,@object
	.size		_ZN39_INTERNAL_029724b9_4_k_cu_e4716262_46434cuda3std6ranges3__45__cpo9iter_moveE,(_ZN39_INTERNAL_029724b9_4_k_cu_e4716262_46434cuda3std3__45__cpo5beginE - _ZN39_INTERNAL_029724b9_4_k_cu_e4716262_46434cuda3std6ranges3__45__cpo9iter_moveE)
_ZN39_INTERNAL_029724b9_4_k_cu_e4716262_46434cuda3std6ranges3__45__cpo9iter_moveE:
	.zero		1
	.type		_ZN39_INTERNAL_029724b9_4_k_cu_e4716262_46434cuda3std3__45__cpo5beginE,@object
	.size		_ZN39_INTERNAL_029724b9_4_k_cu_e4716262_46434cuda3std3__45__cpo5beginE,(_ZN39_INTERNAL_029724b9_4_k_cu_e4716262_46434cuda3std3__441_GLOBAL__N__029724b9_4_k_cu_e4716262_46436ignoreE - _ZN39_INTERNAL_029724b9_4_k_cu_e4716262_46434cuda3std3__45__cpo5beginE)
_ZN39_INTERNAL_029724b9_4_k_cu_e4716262_46434cuda3std3__45__cpo5beginE:
	.zero		1
	.type		_ZN39_INTERNAL_029724b9_4_k_cu_e4716262_46434cuda3std3__441_GLOBAL__N__029724b9_4_k_cu_e4716262_46436ignoreE,@object
	.size		_ZN39_INTERNAL_029724b9_4_k_cu_e4716262_46434cuda3std3__441_GLOBAL__N__029724b9_4_k_cu_e4716262_46436ignoreE,(_ZN39_INTERNAL_029724b9_4_k_cu_e4716262_46434cute7productE - _ZN39_INTERNAL_029724b9_4_k_cu_e4716262_46434cuda3std3__441_GLOBAL__N__029724b9_4_k_cu_e4716262_46436ignoreE)
_ZN39_INTERNAL_029724b9_4_k_cu_e4716262_46434cuda3std3__441_GLOBAL__N__029724b9_4_k_cu_e4716262_46436ignoreE:
	.zero		1
	.type		_ZN39_INTERNAL_029724b9_4_k_cu_e4716262_46434cute7productE,@object
	.size		_ZN39_INTERNAL_029724b9_4_k_cu_e4716262_46434cute7productE,(_ZN39_INTERNAL_029724b9_4_k_cu_e4716262_46434cuda3std3__45__cpo3endE - _ZN39_INTERNAL_029724b9_4_k_cu_e4716262_46434cute7productE)
_ZN39_INTERNAL_029724b9_4_k_cu_e4716262_46434cute7productE:
	.zero		1
	.type		_ZN39_INTERNAL_029724b9_4_k_cu_e4716262_46434cuda3std3__45__cpo3endE,@object
	.size		_ZN39_INTERNAL_029724b9_4_k_cu_e4716262_46434cuda3std3__45__cpo3endE,(_ZN39_INTERNAL_029724b9_4_k_cu_e4716262_46434cuda3std3__419piecewise_constructE - _ZN39_INTERNAL_029724b9_4_k_cu_e4716262_46434cuda3std3__45__cpo3endE)
_ZN39_INTERNAL_029724b9_4_k_cu_e4716262_46434cuda3std3__45__cpo3endE:
	.zero		1
	.type		_ZN39_INTERNAL_029724b9_4_k_cu_e4716262_46434cuda3std3__419piecewise_constructE,@object
	.size		_ZN39_INTERNAL_029724b9_4_k_cu_e4716262_46434cuda3std3__419piecewise_constructE,(_ZN39_INTERNAL_029724b9_4_k_cu_e4716262_46434cuda3std3__45__cpo4cendE - _ZN39_INTERNAL_029724b9_4_k_cu_e4716262_46434cuda3std3__419piecewise_constructE)
_ZN39_INTERNAL_029724b9_4_k_cu_e4716262_46434cuda3std3__419piecewise_constructE:
	.zero		1
	.type		_ZN39_INTERNAL_029724b9_4_k_cu_e4716262_46434cuda3std3__45__cpo4cendE,@object
	.size		_ZN39_INTERNAL_029724b9_4_k_cu_e4716262_46434cuda3std3__45__cpo4cendE,(_ZN39_INTERNAL_029724b9_4_k_cu_e4716262_46434cuda3std6ranges3__45__cpo4swapE - _ZN39_INTERNAL_029724b9_4_k_cu_e4716262_46434cuda3std3__45__cpo4cendE)
_ZN39_INTERNAL_029724b9_4_k_cu_e4716262_46434cuda3std3__45__cpo4cendE:
	.zero		1
	.type		_ZN39_INTERNAL_029724b9_4_k_cu_e4716262_46434cuda3std6ranges3__45__cpo4swapE,@object
	.size		_ZN39_INTERNAL_029724b9_4_k_cu_e4716262_46434cuda3std6ranges3__45__cpo4swapE,(.L_8 - _ZN39_INTERNAL_029724b9_4_k_cu_e4716262_46434cuda3std6ranges3__45__cpo4swapE)
_ZN39_INTERNAL_029724b9_4_k_cu_e4716262_46434cuda3std6ranges3__45__cpo4swapE:
	.zero		1
.L_8:


//--------------------- .nv.constant0._ZN7cutlass13device_kernelINS_4gemm6kernel13GemmUniversalIN4cute5tupleIJiiiiEEENS1_10collective13CollectiveMmaINS1_34MainloopSm90TmaGmmaWarpSpecializedILi9ENS5_IJNS4_1CILi2EEENSA_ILi1EEESC_EEENS1_35KernelTmaWarpSpecializedCooperativeEEENS5_IJNSA_ILi192EEESG_NSA_ILi64EEEEEEaNS5_IJlSC_lEEEaSJ_NS4_8TiledMMAINS4_8MMA_AtomIJNS4_4SM904GMMA27MMA_64x192x32_S32S8S8_SS_TNEEEENS4_6LayoutISD_NS5_IJSC_NSA_ILi0EEESR_EEEEENS5_IJNS4_10UnderscoreESU_SU_EEEEENS4_13SM90_TMA_LOADENS4_14ComposedLayoutINS4_7SwizzleILi2ELi4ELi3EEENS4_18smem_ptr_flag_bitsILi8EEENSQ_INS5_IJNSA_ILi8EEESH_EEENS5_IJSH_SC_EEEEEEEvNS4_8identityENS4_23SM90_TMA_LOAD_MULTICASTES17_vS18_EENS_8epilogue10collective6detail29Sm90TmaWarpSpecializedAdapterINS1C_15DefaultEpilogueIaSJ_SJ_NS1B_6thread17LinearCombinationIaLi1EiiLNS1G_9ScaleType4KindE0ELNS_15FloatRoundStyleE2EaEENS1_15EpilogueDefaultEEEEEvvEEEEvNT_6ParamsE --------------------------
	.section	.nv.constant0._ZN7cutlass13device_kernelINS_4gemm6kernel13GemmUniversalIN4cute5tupleIJiiiiEEENS1_10collective13CollectiveMmaINS1_34MainloopSm90TmaGmmaWarpSpecializedILi9ENS5_IJNS4_1CILi2EEENSA_ILi1EEESC_EEENS1_35KernelTmaWarpSpecializedCooperativeEEENS5_IJNSA_ILi192EEESG_NSA_ILi64EEEEEEaNS5_IJlSC_lEEEaSJ_NS4_8TiledMMAINS4_8MMA_AtomIJNS4_4SM904GMMA27MMA_64x192x32_S32S8S8_SS_TNEEEENS4_6LayoutISD_NS5_IJSC_NSA_ILi0EEESR_EEEEENS5_IJNS4_10UnderscoreESU_SU_EEEEENS4_13SM90_TMA_LOADENS4_14ComposedLayoutINS4_7SwizzleILi2ELi4ELi3EEENS4_18smem_ptr_flag_bitsILi8EEENSQ_INS5_IJNSA_ILi8EEESH_EEENS5_IJSH_SC_EEEEEEEvNS4_8identityENS4_23SM90_TMA_LOAD_MULTICASTES17_vS18_EENS_8epilogue10collective6detail29Sm90TmaWarpSpecializedAdapterINS1C_15DefaultEpilogueIaSJ_SJ_NS1B_6thread17LinearCombinationIaLi1EiiLNS1G_9ScaleType4KindE0ELNS_15FloatRoundStyleE2EaEENS1_15EpilogueDefaultEEEEEvvEEEEvNT_6ParamsE,"a",@progbits
	.sectionflags	@""
	.align	4
.nv.constant0._ZN7cutlass13device_kernelINS_4gemm6kernel13GemmUniversalIN4cute5tupleIJiiiiEEENS1_10collective13CollectiveMmaINS1_34MainloopSm90TmaGmmaWarpSpecializedILi9ENS5_IJNS4_1CILi2EEENSA_ILi1EEESC_EEENS1_35KernelTmaWarpSpecializedCooperativeEEENS5_IJNSA_ILi192EEESG_NSA_ILi64EEEEEEaNS5_IJlSC_lEEEaSJ_NS4_8TiledMMAINS4_8MMA_AtomIJNS4_4SM904GMMA27MMA_64x192x32_S32S8S8_SS_TNEEEENS4_6LayoutISD_NS5_IJSC_NSA_ILi0EEESR_EEEEENS5_IJNS4_10UnderscoreESU_SU_EEEEENS4_13SM90_TMA_LOADENS4_14ComposedLayoutINS4_7SwizzleILi2ELi4ELi3EEENS4_18smem_ptr_flag_bitsILi8EEENSQ_INS5_IJNSA_ILi8EEESH_EEENS5_IJSH_SC_EEEEEEEvNS4_8identityENS4_23SM90_TMA_LOAD_MULTICASTES17_vS18_EENS_8epilogue10collective6detail29Sm90TmaWarpSpecializedAdapterINS1C_15DefaultEpilogueIaSJ_SJ_NS1B_6thread17LinearCombinationIaLi1EiiLNS1G_9ScaleType4KindE0ELNS_15FloatRoundStyleE2EaEENS1_15EpilogueDefaultEEEEEvvEEEEvNT_6ParamsE:
	.zero		1664


//--------------------- SYMBOLS --------------------------

	.type		.nv.reservedSmem.offset0,@object
	.size		.nv.reservedSmem.offset0,0x4
	.type		__assertfail,@function
